	.headerflags	@"EF_CUDA_TEXMODE_UNIFIED EF_CUDA_64BIT_ADDRESS EF_CUDA_SM75 EF_CUDA_VIRTUAL_SM(EF_CUDA_SM75)"
	.elftype	@"ET_EXEC"


//--------------------- .nv.info                  --------------------------
	.section	.nv.info,"",@"SHT_CUDA_INFO"
	.align	4


	//----- nvinfo : EIATTR_REGCOUNT
	.align		4
        /*0000*/ 	.byte	0x04, 0x2f
        /*0002*/ 	.short	(.L_1 - .L_0)
	.align		4
.L_0:
        /*0004*/ 	.word	index@(NV12ToGrayScale)
        /*0008*/ 	.word	0x0000000c


	//----- nvinfo : EIATTR_MAX_STACK_SIZE
	.align		4
.L_1:
        /*000c*/ 	.byte	0x04, 0x23
        /*000e*/ 	.short	(.L_3 - .L_2)
	.align		4
.L_2:
        /*0010*/ 	.word	index@(NV12ToGrayScale)
        /*0014*/ 	.word	0x00000000


	//----- nvinfo : EIATTR_MIN_STACK_SIZE
	.align		4
.L_3:
        /*0018*/ 	.byte	0x04, 0x12
        /*001a*/ 	.short	(.L_5 - .L_4)
	.align		4
.L_4:
        /*001c*/ 	.word	index@(NV12ToGrayScale)
        /*0020*/ 	.word	0x00000000


	//----- nvinfo : EIATTR_FRAME_SIZE
	.align		4
.L_5:
        /*0024*/ 	.byte	0x04, 0x11
        /*0026*/ 	.short	(.L_7 - .L_6)
	.align		4
.L_6:
        /*0028*/ 	.word	index@(NV12ToGrayScale)
        /*002c*/ 	.word	0x00000000


	//----- nvinfo : EIATTR_REGCOUNT
	.align		4
.L_7:
        /*0030*/ 	.byte	0x04, 0x2f
        /*0032*/ 	.short	(.L_9 - .L_8)
	.align		4
.L_8:
        /*0034*/ 	.word	index@(NV12ToARGB)
        /*0038*/ 	.word	0x00000013


	//----- nvinfo : EIATTR_MAX_STACK_SIZE
	.align		4
.L_9:
        /*003c*/ 	.byte	0x04, 0x23
        /*003e*/ 	.short	(.L_11 - .L_10)
	.align		4
.L_10:
        /*0040*/ 	.word	index@(NV12ToARGB)
        /*0044*/ 	.word	0x00000000


	//----- nvinfo : EIATTR_MIN_STACK_SIZE
	.align		4
.L_11:
        /*0048*/ 	.byte	0x04, 0x12
        /*004a*/ 	.short	(.L_13 - .L_12)
	.align		4
.L_12:
        /*004c*/ 	.word	index@(NV12ToARGB)
        /*0050*/ 	.word	0x00000000


	//----- nvinfo : EIATTR_FRAME_SIZE
	.align		4
.L_13:
        /*0054*/ 	.byte	0x04, 0x11
        /*0056*/ 	.short	(.L_15 - .L_14)
	.align		4
.L_14:
        /*0058*/ 	.word	index@(NV12ToARGB)
        /*005c*/ 	.word	0x00000000


	//----- nvinfo : EIATTR_REGCOUNT
	.align		4
.L_15:
        /*0060*/ 	.byte	0x04, 0x2f
        /*0062*/ 	.short	(.L_17 - .L_16)
	.align		4
.L_16:
        /*0064*/ 	.word	index@(FinishLine3)
        /*0068*/ 	.word	0x0000001c


	//----- nvinfo : EIATTR_MAX_STACK_SIZE
	.align		4
.L_17:
        /*006c*/ 	.byte	0x04, 0x23
        /*006e*/ 	.short	(.L_19 - .L_18)
	.align		4
.L_18:
        /*0070*/ 	.word	index@(FinishLine3)
        /*0074*/ 	.word	0x00000000


	//----- nvinfo : EIATTR_MIN_STACK_SIZE
	.align		4
.L_19:
        /*0078*/ 	.byte	0x04, 0x12
        /*007a*/ 	.short	(.L_21 - .L_20)
	.align		4
.L_20:
        /*007c*/ 	.word	index@(FinishLine3)
        /*0080*/ 	.word	0x00000000


	//----- nvinfo : EIATTR_FRAME_SIZE
	.align		4
.L_21:
        /*0084*/ 	.byte	0x04, 0x11
        /*0086*/ 	.short	(.L_23 - .L_22)
	.align		4
.L_22:
        /*0088*/ 	.word	index@(FinishLine3)
        /*008c*/ 	.word	0x00000000


	//----- nvinfo : EIATTR_REGCOUNT
	.align		4
.L_23:
        /*0090*/ 	.byte	0x04, 0x2f
        /*0092*/ 	.short	(.L_25 - .L_24)
	.align		4
.L_24:
        /*0094*/ 	.word	index@(FinishLine2)
        /*0098*/ 	.word	0x00000010


	//----- nvinfo : EIATTR_MAX_STACK_SIZE
	.align		4
.L_25:
        /*009c*/ 	.byte	0x04, 0x23
        /*009e*/ 	.short	(.L_27 - .L_26)
	.align		4
.L_26:
        /*00a0*/ 	.word	index@($FinishLine2$__cuda_sm3x_div_rn_noftz_f32_slowpath)
        /*00a4*/ 	.word	0x00000000


	//----- nvinfo : EIATTR_MIN_STACK_SIZE
	.align		4
.L_27:
        /*00a8*/ 	.byte	0x04, 0x12
        /*00aa*/ 	.short	(.L_29 - .L_28)
	.align		4
.L_28:
        /*00ac*/ 	.word	index@($FinishLine2$__cuda_sm3x_div_rn_noftz_f32_slowpath)
        /*00b0*/ 	.word	0x00000000


	//----- nvinfo : EIATTR_FRAME_SIZE
	.align		4
.L_29:
        /*00b4*/ 	.byte	0x04, 0x11
        /*00b6*/ 	.short	(.L_31 - .L_30)
	.align		4
.L_30:
        /*00b8*/ 	.word	index@($FinishLine2$__cuda_sm3x_div_rn_noftz_f32_slowpath)
        /*00bc*/ 	.word	0x00000000


	//----- nvinfo : EIATTR_MAX_STACK_SIZE
	.align		4
.L_31:
        /*00c0*/ 	.byte	0x04, 0x23
        /*00c2*/ 	.short	(.L_33 - .L_32)
	.align		4
.L_32:
        /*00c4*/ 	.word	index@($FinishLine2$__cuda_sm3x_div_rn_noftz_f32)
        /*00c8*/ 	.word	0x00000000


	//----- nvinfo : EIATTR_MIN_STACK_SIZE
	.align		4
.L_33:
        /*00cc*/ 	.byte	0x04, 0x12
        /*00ce*/ 	.short	(.L_35 - .L_34)
	.align		4
.L_34:
        /*00d0*/ 	.word	index@($FinishLine2$__cuda_sm3x_div_rn_noftz_f32)
        /*00d4*/ 	.word	0x00000000


	//----- nvinfo : EIATTR_FRAME_SIZE
	.align		4
.L_35:
        /*00d8*/ 	.byte	0x04, 0x11
        /*00da*/ 	.short	(.L_37 - .L_36)
	.align		4
.L_36:
        /*00dc*/ 	.word	index@($FinishLine2$__cuda_sm3x_div_rn_noftz_f32)
        /*00e0*/ 	.word	0x00000000


	//----- nvinfo : EIATTR_MAX_STACK_SIZE
	.align		4
.L_37:
        /*00e4*/ 	.byte	0x04, 0x23
        /*00e6*/ 	.short	(.L_39 - .L_38)
	.align		4
.L_38:
        /*00e8*/ 	.word	index@(FinishLine2)
        /*00ec*/ 	.word	0x00000000


	//----- nvinfo : EIATTR_MIN_STACK_SIZE
	.align		4
.L_39:
        /*00f0*/ 	.byte	0x04, 0x12
        /*00f2*/ 	.short	(.L_41 - .L_40)
	.align		4
.L_40:
        /*00f4*/ 	.word	index@(FinishLine2)
        /*00f8*/ 	.word	0x00000000


	//----- nvinfo : EIATTR_FRAME_SIZE
	.align		4
.L_41:
        /*00fc*/ 	.byte	0x04, 0x11
        /*00fe*/ 	.short	(.L_43 - .L_42)
	.align		4
.L_42:
        /*0100*/ 	.word	index@(FinishLine2)
        /*0104*/ 	.word	0x00000000


	//----- nvinfo : EIATTR_REGCOUNT
	.align		4
.L_43:
        /*0108*/ 	.byte	0x04, 0x2f
        /*010a*/ 	.short	(.L_45 - .L_44)
	.align		4
.L_44:
        /*010c*/ 	.word	index@(FinishLine)
        /*0110*/ 	.word	0x00000016


	//----- nvinfo : EIATTR_MAX_STACK_SIZE
	.align		4
.L_45:
        /*0114*/ 	.byte	0x04, 0x23
        /*0116*/ 	.short	(.L_47 - .L_46)
	.align		4
.L_46:
        /*0118*/ 	.word	index@($FinishLine$__cuda_sm3x_div_rn_noftz_f32_slowpath)
        /*011c*/ 	.word	0x00000000


	//----- nvinfo : EIATTR_MIN_STACK_SIZE
	.align		4
.L_47:
        /*0120*/ 	.byte	0x04, 0x12
        /*0122*/ 	.short	(.L_49 - .L_48)
	.align		4
.L_48:
        /*0124*/ 	.word	index@($FinishLine$__cuda_sm3x_div_rn_noftz_f32_slowpath)
        /*0128*/ 	.word	0x00000000


	//----- nvinfo : EIATTR_FRAME_SIZE
	.align		4
.L_49:
        /*012c*/ 	.byte	0x04, 0x11
        /*012e*/ 	.short	(.L_51 - .L_50)
	.align		4
.L_50:
        /*0130*/ 	.word	index@($FinishLine$__cuda_sm3x_div_rn_noftz_f32_slowpath)
        /*0134*/ 	.word	0x00000000


	//----- nvinfo : EIATTR_MAX_STACK_SIZE
	.align		4
.L_51:
        /*0138*/ 	.byte	0x04, 0x23
        /*013a*/ 	.short	(.L_53 - .L_52)
	.align		4
.L_52:
        /*013c*/ 	.word	index@($FinishLine$__cuda_sm3x_div_rn_noftz_f32)
        /*0140*/ 	.word	0x00000000


	//----- nvinfo : EIATTR_MIN_STACK_SIZE
	.align		4
.L_53:
        /*0144*/ 	.byte	0x04, 0x12
        /*0146*/ 	.short	(.L_55 - .L_54)
	.align		4
.L_54:
        /*0148*/ 	.word	index@($FinishLine$__cuda_sm3x_div_rn_noftz_f32)
        /*014c*/ 	.word	0x00000000


	//----- nvinfo : EIATTR_FRAME_SIZE
	.align		4
.L_55:
        /*0150*/ 	.byte	0x04, 0x11
        /*0152*/ 	.short	(.L_57 - .L_56)
	.align		4
.L_56:
        /*0154*/ 	.word	index@($FinishLine$__cuda_sm3x_div_rn_noftz_f32)
        /*0158*/ 	.word	0x00000000


	//----- nvinfo : EIATTR_MAX_STACK_SIZE
	.align		4
.L_57:
        /*015c*/ 	.byte	0x04, 0x23
        /*015e*/ 	.short	(.L_59 - .L_58)
	.align		4
.L_58:
        /*0160*/ 	.word	index@(FinishLine)
        /*0164*/ 	.word	0x00000000


	//----- nvinfo : EIATTR_MIN_STACK_SIZE
	.align		4
.L_59:
        /*0168*/ 	.byte	0x04, 0x12
        /*016a*/ 	.short	(.L_61 - .L_60)
	.align		4
.L_60:
        /*016c*/ 	.word	index@(FinishLine)
        /*0170*/ 	.word	0x00000000


	//----- nvinfo : EIATTR_FRAME_SIZE
	.align		4
.L_61:
        /*0174*/ 	.byte	0x04, 0x11
        /*0176*/ 	.short	(.L_63 - .L_62)
	.align		4
.L_62:
        /*0178*/ 	.word	index@(FinishLine)
        /*017c*/ 	.word	0x00000000


	//----- nvinfo : EIATTR_REGCOUNT
	.align		4
.L_63:
        /*0180*/ 	.byte	0x04, 0x2f
        /*0182*/ 	.short	(.L_65 - .L_64)
	.align		4
.L_64:
        /*0184*/ 	.word	index@(Luminance)
        /*0188*/ 	.word	0x0000001b


	//----- nvinfo : EIATTR_MAX_STACK_SIZE
	.align		4
.L_65:
        /*018c*/ 	.byte	0x04, 0x23
        /*018e*/ 	.short	(.L_67 - .L_66)
	.align		4
.L_66:
        /*0190*/ 	.word	index@(Luminance)
        /*0194*/ 	.word	0x00000000


	//----- nvinfo : EIATTR_MIN_STACK_SIZE
	.align		4
.L_67:
        /*0198*/ 	.byte	0x04, 0x12
        /*019a*/ 	.short	(.L_69 - .L_68)
	.align		4
.L_68:
        /*019c*/ 	.word	index@(Luminance)
        /*01a0*/ 	.word	0x00000000


	//----- nvinfo : EIATTR_FRAME_SIZE
	.align		4
.L_69:
        /*01a4*/ 	.byte	0x04, 0x11
        /*01a6*/ 	.short	(.L_71 - .L_70)
	.align		4
.L_70:
        /*01a8*/ 	.word	index@(Luminance)
        /*01ac*/ 	.word	0x00000000
.L_71:


//--------------------- .nv.info.Luminance        --------------------------
	.section	.nv.info.Luminance,"",@"SHT_CUDA_INFO"
	.align	4


	//----- nvinfo : EIATTR_PARAM_CBANK
	.align		4
        /*0000*/ 	.byte	0x04, 0x0a
        /*0002*/ 	.short	(.L_73 - .L_72)
	.align		4
.L_72:
        /*0004*/ 	.word	index@(.nv.constant0.Luminance)
        /*0008*/ 	.short	0x0160
        /*000a*/ 	.short	0x0028


	//----- nvinfo : EIATTR_CBANK_PARAM_SIZE
	.align		4
.L_73:
        /*000c*/ 	.byte	0x03, 0x19
        /*000e*/ 	.short	0x0028


	//----- nvinfo : EIATTR_KPARAM_INFO
	.align		4
        /*0010*/ 	.byte	0x04, 0x17
        /*0012*/ 	.short	(.L_75 - .L_74)
.L_74:
        /*0014*/ 	.word	0x00000000
        /*0018*/ 	.short	0x0006
        /*001a*/ 	.short	0x0020
        /*001c*/ 	.byte	0x00, 0xf0, 0x21, 0x00


	//----- nvinfo : EIATTR_KPARAM_INFO
	.align		4
.L_75:
        /*0020*/ 	.byte	0x04, 0x17
        /*0022*/ 	.short	(.L_77 - .L_76)
.L_76:
        /*0024*/ 	.word	0x00000000
        /*0028*/ 	.short	0x0005
        /*002a*/ 	.short	0x001c
        /*002c*/ 	.byte	0x00, 0xf0, 0x11, 0x00


	//----- nvinfo : EIATTR_KPARAM_INFO
	.align		4
.L_77:
        /*0030*/ 	.byte	0x04, 0x17
        /*0032*/ 	.short	(.L_79 - .L_78)
.L_78:
        /*0034*/ 	.word	0x00000000
        /*0038*/ 	.short	0x0004
        /*003a*/ 	.short	0x0018
        /*003c*/ 	.byte	0x00, 0xf0, 0x11, 0x00


	//----- nvinfo : EIATTR_KPARAM_INFO
	.align		4
.L_79:
        /*0040*/ 	.byte	0x04, 0x17
        /*0042*/ 	.short	(.L_81 - .L_80)
.L_80:
        /*0044*/ 	.word	0x00000000
        /*0048*/ 	.short	0x0003
        /*004a*/ 	.short	0x0014
        /*004c*/ 	.byte	0x00, 0xf0, 0x11, 0x00


	//----- nvinfo : EIATTR_KPARAM_INFO
	.align		4
.L_81:
        /*0050*/ 	.byte	0x04, 0x17
        /*0052*/ 	.short	(.L_83 - .L_82)
.L_82:
        /*0054*/ 	.word	0x00000000
        /*0058*/ 	.short	0x0002
        /*005a*/ 	.short	0x0010
        /*005c*/ 	.byte	0x00, 0xf0, 0x11, 0x00


	//----- nvinfo : EIATTR_KPARAM_INFO
	.align		4
.L_83:
        /*0060*/ 	.byte	0x04, 0x17
        /*0062*/ 	.short	(.L_85 - .L_84)
.L_84:
        /*0064*/ 	.word	0x00000000
        /*0068*/ 	.short	0x0001
        /*006a*/ 	.short	0x0008
        /*006c*/ 	.byte	0x00, 0xf0, 0x21, 0x00


	//----- nvinfo : EIATTR_KPARAM_INFO
	.align		4
.L_85:
        /*0070*/ 	.byte	0x04, 0x17
        /*0072*/ 	.short	(.L_87 - .L_86)
.L_86:
        /*0074*/ 	.word	0x00000000
        /*0078*/ 	.short	0x0000
        /*007a*/ 	.short	0x0000
        /*007c*/ 	.byte	0x00, 0xf0, 0x21, 0x00


	//----- nvinfo : EIATTR_MAXREG_COUNT
	.align		4
.L_87:
        /*0080*/ 	.byte	0x03, 0x1b
        /*0082*/ 	.short	0x00ff


	//----- nvinfo : EIATTR_EXIT_INSTR_OFFSETS
	.align		4
        /*0084*/ 	.byte	0x04, 0x1c
        /*0086*/ 	.short	(.L_89 - .L_88)


	//   ....[0]....
.L_88:
        /*0088*/ 	.word	0x00000a30
.L_89:


//--------------------- .nv.info.FinishLine       --------------------------
	.section	.nv.info.FinishLine,"",@"SHT_CUDA_INFO"
	.align	4


	//----- nvinfo : EIATTR_PARAM_CBANK
	.align		4
        /*0000*/ 	.byte	0x04, 0x0a
        /*0002*/ 	.short	(.L_91 - .L_90)
	.align		4
.L_90:
        /*0004*/ 	.word	index@(.nv.constant0.FinishLine)
        /*0008*/ 	.short	0x0160
        /*000a*/ 	.short	0x0028


	//----- nvinfo : EIATTR_CBANK_PARAM_SIZE
	.align		4
.L_91:
        /*000c*/ 	.byte	0x03, 0x19
        /*000e*/ 	.short	0x0028


	//----- nvinfo : EIATTR_KPARAM_INFO
	.align		4
        /*0010*/ 	.byte	0x04, 0x17
        /*0012*/ 	.short	(.L_93 - .L_92)
.L_92:
        /*0014*/ 	.word	0x00000000
        /*0018*/ 	.short	0x0007
        /*001a*/ 	.short	0x0020
        /*001c*/ 	.byte	0x00, 0xf0, 0x21, 0x00


	//----- nvinfo : EIATTR_KPARAM_INFO
	.align		4
.L_93:
        /*0020*/ 	.byte	0x04, 0x17
        /*0022*/ 	.short	(.L_95 - .L_94)
.L_94:
        /*0024*/ 	.word	0x00000000
        /*0028*/ 	.short	0x0006
        /*002a*/ 	.short	0x001c
        /*002c*/ 	.byte	0x00, 0xf0, 0x11, 0x00


	//----- nvinfo : EIATTR_KPARAM_INFO
	.align		4
.L_95:
        /*0030*/ 	.byte	0x04, 0x17
        /*0032*/ 	.short	(.L_97 - .L_96)
.L_96:
        /*0034*/ 	.word	0x00000000
        /*0038*/ 	.short	0x0005
        /*003a*/ 	.short	0x0018
        /*003c*/ 	.byte	0x00, 0xf0, 0x11, 0x00


	//----- nvinfo : EIATTR_KPARAM_INFO
	.align		4
.L_97:
        /*0040*/ 	.byte	0x04, 0x17
        /*0042*/ 	.short	(.L_99 - .L_98)
.L_98:
        /*0044*/ 	.word	0x00000000
        /*0048*/ 	.short	0x0004
        /*004a*/ 	.short	0x0014
        /*004c*/ 	.byte	0x00, 0xf0, 0x11, 0x00


	//----- nvinfo : EIATTR_KPARAM_INFO
	.align		4
.L_99:
        /*0050*/ 	.byte	0x04, 0x17
        /*0052*/ 	.short	(.L_101 - .L_100)
.L_100:
        /*0054*/ 	.word	0x00000000
        /*0058*/ 	.short	0x0003
        /*005a*/ 	.short	0x0010
        /*005c*/ 	.byte	0x00, 0xf0, 0x11, 0x00


	//----- nvinfo : EIATTR_KPARAM_INFO
	.align		4
.L_101:
        /*0060*/ 	.byte	0x04, 0x17
        /*0062*/ 	.short	(.L_103 - .L_102)
.L_102:
        /*0064*/ 	.word	0x00000000
        /*0068*/ 	.short	0x0002
        /*006a*/ 	.short	0x000c
        /*006c*/ 	.byte	0x00, 0xf0, 0x11, 0x00


	//----- nvinfo : EIATTR_KPARAM_INFO
	.align		4
.L_103:
        /*0070*/ 	.byte	0x04, 0x17
        /*0072*/ 	.short	(.L_105 - .L_104)
.L_104:
        /*0074*/ 	.word	0x00000000
        /*0078*/ 	.short	0x0001
        /*007a*/ 	.short	0x0008
        /*007c*/ 	.byte	0x00, 0xf0, 0x11, 0x00


	//----- nvinfo : EIATTR_KPARAM_INFO
	.align		4
.L_105:
        /*0080*/ 	.byte	0x04, 0x17
        /*0082*/ 	.short	(.L_107 - .L_106)
.L_106:
        /*0084*/ 	.word	0x00000000
        /*0088*/ 	.short	0x0000
        /*008a*/ 	.short	0x0000
        /*008c*/ 	.byte	0x00, 0xf0, 0x21, 0x00


	//----- nvinfo : EIATTR_MAXREG_COUNT
	.align		4
.L_107:
        /*0090*/ 	.byte	0x03, 0x1b
        /*0092*/ 	.short	0x00ff


	//----- nvinfo : EIATTR_EXIT_INSTR_OFFSETS
	.align		4
        /*0094*/ 	.byte	0x04, 0x1c
        /*0096*/ 	.short	(.L_109 - .L_108)


	//   ....[0]....
.L_108:
        /*0098*/ 	.word	0x00000dc0


	//----- nvinfo : EIATTR_CRS_STACK_SIZE
	.align		4
.L_109:
        /*009c*/ 	.byte	0x04, 0x1e
        /*009e*/ 	.short	(.L_111 - .L_110)
.L_110:
        /*00a0*/ 	.word	0x00000000
.L_111:


//--------------------- .nv.info.FinishLine2      --------------------------
	.section	.nv.info.FinishLine2,"",@"SHT_CUDA_INFO"
	.align	4


	//----- nvinfo : EIATTR_PARAM_CBANK
	.align		4
        /*0000*/ 	.byte	0x04, 0x0a
        /*0002*/ 	.short	(.L_113 - .L_112)
	.align		4
.L_112:
        /*0004*/ 	.word	index@(.nv.constant0.FinishLine2)
        /*0008*/ 	.short	0x0160
        /*000a*/ 	.short	0x0020


	//----- nvinfo : EIATTR_CBANK_PARAM_SIZE
	.align		4
.L_113:
        /*000c*/ 	.byte	0x03, 0x19
        /*000e*/ 	.short	0x0020


	//----- nvinfo : EIATTR_KPARAM_INFO
	.align		4
        /*0010*/ 	.byte	0x04, 0x17
        /*0012*/ 	.short	(.L_115 - .L_114)
.L_114:
        /*0014*/ 	.word	0x00000000
        /*0018*/ 	.short	0x0006
        /*001a*/ 	.short	0x001c
        /*001c*/ 	.byte	0x00, 0xf0, 0x11, 0x00


	//----- nvinfo : EIATTR_KPARAM_INFO
	.align		4
.L_115:
        /*0020*/ 	.byte	0x04, 0x17
        /*0022*/ 	.short	(.L_117 - .L_116)
.L_116:
        /*0024*/ 	.word	0x00000000
        /*0028*/ 	.short	0x0005
        /*002a*/ 	.short	0x0018
        /*002c*/ 	.byte	0x00, 0xf0, 0x11, 0x00


	//----- nvinfo : EIATTR_KPARAM_INFO
	.align		4
.L_117:
        /*0030*/ 	.byte	0x04, 0x17
        /*0032*/ 	.short	(.L_119 - .L_118)
.L_118:
        /*0034*/ 	.word	0x00000000
        /*0038*/ 	.short	0x0004
        /*003a*/ 	.short	0x0014
        /*003c*/ 	.byte	0x00, 0xf0, 0x11, 0x00


	//----- nvinfo : EIATTR_KPARAM_INFO
	.align		4
.L_119:
        /*0040*/ 	.byte	0x04, 0x17
        /*0042*/ 	.short	(.L_121 - .L_120)
.L_120:
        /*0044*/ 	.word	0x00000000
        /*0048*/ 	.short	0x0003
        /*004a*/ 	.short	0x0010
        /*004c*/ 	.byte	0x00, 0xf0, 0x11, 0x00


	//----- nvinfo : EIATTR_KPARAM_INFO
	.align		4
.L_121:
        /*0050*/ 	.byte	0x04, 0x17
        /*0052*/ 	.short	(.L_123 - .L_122)
.L_122:
        /*0054*/ 	.word	0x00000000
        /*0058*/ 	.short	0x0002
        /*005a*/ 	.short	0x000c
        /*005c*/ 	.byte	0x00, 0xf0, 0x11, 0x00


	//----- nvinfo : EIATTR_KPARAM_INFO
	.align		4
.L_123:
        /*0060*/ 	.byte	0x04, 0x17
        /*0062*/ 	.short	(.L_125 - .L_124)
.L_124:
        /*0064*/ 	.word	0x00000000
        /*0068*/ 	.short	0x0001
        /*006a*/ 	.short	0x0008
        /*006c*/ 	.byte	0x00, 0xf0, 0x11, 0x00


	//----- nvinfo : EIATTR_KPARAM_INFO
	.align		4
.L_125:
        /*0070*/ 	.byte	0x04, 0x17
        /*0072*/ 	.short	(.L_127 - .L_126)
.L_126:
        /*0074*/ 	.word	0x00000000
        /*0078*/ 	.short	0x0000
        /*007a*/ 	.short	0x0000
        /*007c*/ 	.byte	0x00, 0xf0, 0x21, 0x00


	//----- nvinfo : EIATTR_MAXREG_COUNT
	.align		4
.L_127:
        /*0080*/ 	.byte	0x03, 0x1b
        /*0082*/ 	.short	0x00ff


	//----- nvinfo : EIATTR_EXIT_INSTR_OFFSETS
	.align		4
        /*0084*/ 	.byte	0x04, 0x1c
        /*0086*/ 	.short	(.L_129 - .L_128)


	//   ....[0]....
.L_128:
        /*0088*/ 	.word	0x000000c0


	//   ....[1]....
        /*008c*/ 	.word	0x000002c0


	//   ....[2]....
        /*0090*/ 	.word	0x000002f0


	//----- nvinfo : EIATTR_CRS_STACK_SIZE
	.align		4
.L_129:
        /*0094*/ 	.byte	0x04, 0x1e
        /*0096*/ 	.short	(.L_131 - .L_130)
.L_130:
        /*0098*/ 	.word	0x00000000
.L_131:


//--------------------- .nv.info.FinishLine3      --------------------------
	.section	.nv.info.FinishLine3,"",@"SHT_CUDA_INFO"
	.align	4


	//----- nvinfo : EIATTR_PARAM_CBANK
	.align		4
        /*0000*/ 	.byte	0x04, 0x0a
        /*0002*/ 	.short	(.L_133 - .L_132)
	.align		4
.L_132:
        /*0004*/ 	.word	index@(.nv.constant0.FinishLine3)
        /*0008*/ 	.short	0x0160
        /*000a*/ 	.short	0x0034


	//----- nvinfo : EIATTR_CBANK_PARAM_SIZE
	.align		4
.L_133:
        /*000c*/ 	.byte	0x03, 0x19
        /*000e*/ 	.short	0x0034


	//----- nvinfo : EIATTR_KPARAM_INFO
	.align		4
        /*0010*/ 	.byte	0x04, 0x17
        /*0012*/ 	.short	(.L_135 - .L_134)
.L_134:
        /*0014*/ 	.word	0x00000000
        /*0018*/ 	.short	0x0007
        /*001a*/ 	.short	0x0030
        /*001c*/ 	.byte	0x00, 0xf0, 0x11, 0x00


	//----- nvinfo : EIATTR_KPARAM_INFO
	.align		4
.L_135:
        /*0020*/ 	.byte	0x04, 0x17
        /*0022*/ 	.short	(.L_137 - .L_136)
.L_136:
        /*0024*/ 	.word	0x00000000
        /*0028*/ 	.short	0x0006
        /*002a*/ 	.short	0x002c
        /*002c*/ 	.byte	0x00, 0xf0, 0x11, 0x00


	//----- nvinfo : EIATTR_KPARAM_INFO
	.align		4
.L_137:
        /*0030*/ 	.byte	0x04, 0x17
        /*0032*/ 	.short	(.L_139 - .L_138)
.L_138:
        /*0034*/ 	.word	0x00000000
        /*0038*/ 	.short	0x0005
        /*003a*/ 	.short	0x0028
        /*003c*/ 	.byte	0x00, 0xf0, 0x11, 0x00


	//----- nvinfo : EIATTR_KPARAM_INFO
	.align		4
.L_139:
        /*0040*/ 	.byte	0x04, 0x17
        /*0042*/ 	.short	(.L_141 - .L_140)
.L_140:
        /*0044*/ 	.word	0x00000000
        /*0048*/ 	.short	0x0004
        /*004a*/ 	.short	0x0020
        /*004c*/ 	.byte	0x00, 0xf0, 0x21, 0x00


	//----- nvinfo : EIATTR_KPARAM_INFO
	.align		4
.L_141:
        /*0050*/ 	.byte	0x04, 0x17
        /*0052*/ 	.short	(.L_143 - .L_142)
.L_142:
        /*0054*/ 	.word	0x00000000
        /*0058*/ 	.short	0x0003
        /*005a*/ 	.short	0x0018
        /*005c*/ 	.byte	0x00, 0xf0, 0x21, 0x00


	//----- nvinfo : EIATTR_KPARAM_INFO
	.align		4
.L_143:
        /*0060*/ 	.byte	0x04, 0x17
        /*0062*/ 	.short	(.L_145 - .L_144)
.L_144:
        /*0064*/ 	.word	0x00000000
        /*0068*/ 	.short	0x0002
        /*006a*/ 	.short	0x0010
        /*006c*/ 	.byte	0x00, 0xf0, 0x21, 0x00


	//----- nvinfo : EIATTR_KPARAM_INFO
	.align		4
.L_145:
        /*0070*/ 	.byte	0x04, 0x17
        /*0072*/ 	.short	(.L_147 - .L_146)
.L_146:
        /*0074*/ 	.word	0x00000000
        /*0078*/ 	.short	0x0001
        /*007a*/ 	.short	0x0008
        /*007c*/ 	.byte	0x00, 0xf0, 0x21, 0x00


	//----- nvinfo : EIATTR_KPARAM_INFO
	.align		4
.L_147:
        /*0080*/ 	.byte	0x04, 0x17
        /*0082*/ 	.short	(.L_149 - .L_148)
.L_148:
        /*0084*/ 	.word	0x00000000
        /*0088*/ 	.short	0x0000
        /*008a*/ 	.short	0x0000
        /*008c*/ 	.byte	0x00, 0xf0, 0x21, 0x00


	//----- nvinfo : EIATTR_MAXREG_COUNT
	.align		4
.L_149:
        /*0090*/ 	.byte	0x03, 0x1b
        /*0092*/ 	.short	0x00ff


	//----- nvinfo : EIATTR_EXIT_INSTR_OFFSETS
	.align		4
        /*0094*/ 	.byte	0x04, 0x1c
        /*0096*/ 	.short	(.L_151 - .L_150)


	//   ....[0]....
.L_150:
        /*0098*/ 	.word	0x00000060


	//   ....[1]....
        /*009c*/ 	.word	0x00001100


	//   ....[2]....
        /*00a0*/ 	.word	0x000023b0
.L_151:


//--------------------- .nv.info.NV12ToARGB       --------------------------
	.section	.nv.info.NV12ToARGB,"",@"SHT_CUDA_INFO"
	.align	4


	//----- nvinfo : EIATTR_PARAM_CBANK
	.align		4
        /*0000*/ 	.byte	0x04, 0x0a
        /*0002*/ 	.short	(.L_153 - .L_152)
	.align		4
.L_152:
        /*0004*/ 	.word	index@(.nv.constant0.NV12ToARGB)
        /*0008*/ 	.short	0x0160
        /*000a*/ 	.short	0x0030


	//----- nvinfo : EIATTR_CBANK_PARAM_SIZE
	.align		4
.L_153:
        /*000c*/ 	.byte	0x03, 0x19
        /*000e*/ 	.short	0x0030


	//----- nvinfo : EIATTR_KPARAM_INFO
	.align		4
        /*0010*/ 	.byte	0x04, 0x17
        /*0012*/ 	.short	(.L_155 - .L_154)
.L_154:
        /*0014*/ 	.word	0x00000000
        /*0018*/ 	.short	0x0006
        /*001a*/ 	.short	0x002c
        /*001c*/ 	.byte	0x00, 0xf0, 0x11, 0x00


	//----- nvinfo : EIATTR_KPARAM_INFO
	.align		4
.L_155:
        /*0020*/ 	.byte	0x04, 0x17
        /*0022*/ 	.short	(.L_157 - .L_156)
.L_156:
        /*0024*/ 	.word	0x00000000
        /*0028*/ 	.short	0x0005
        /*002a*/ 	.short	0x0028
        /*002c*/ 	.byte	0x00, 0xf0, 0x11, 0x00


	//----- nvinfo : EIATTR_KPARAM_INFO
	.align		4
.L_157:
        /*0030*/ 	.byte	0x04, 0x17
        /*0032*/ 	.short	(.L_159 - .L_158)
.L_158:
        /*0034*/ 	.word	0x00000000
        /*0038*/ 	.short	0x0004
        /*003a*/ 	.short	0x0020
        /*003c*/ 	.byte	0x00, 0xf0, 0x21, 0x00


	//----- nvinfo : EIATTR_KPARAM_INFO
	.align		4
.L_159:
        /*0040*/ 	.byte	0x04, 0x17
        /*0042*/ 	.short	(.L_161 - .L_160)
.L_160:
        /*0044*/ 	.word	0x00000000
        /*0048*/ 	.short	0x0003
        /*004a*/ 	.short	0x0018
        /*004c*/ 	.byte	0x00, 0xf0, 0x21, 0x00


	//----- nvinfo : EIATTR_KPARAM_INFO
	.align		4
.L_161:
        /*0050*/ 	.byte	0x04, 0x17
        /*0052*/ 	.short	(.L_163 - .L_162)
.L_162:
        /*0054*/ 	.word	0x00000000
        /*0058*/ 	.short	0x0002
        /*005a*/ 	.short	0x0010
        /*005c*/ 	.byte	0x00, 0xf0, 0x21, 0x00


	//----- nvinfo : EIATTR_KPARAM_INFO
	.align		4
.L_163:
        /*0060*/ 	.byte	0x04, 0x17
        /*0062*/ 	.short	(.L_165 - .L_164)
.L_164:
        /*0064*/ 	.word	0x00000000
        /*0068*/ 	.short	0x0001
        /*006a*/ 	.short	0x0008
        /*006c*/ 	.byte	0x00, 0xf0, 0x21, 0x00


	//----- nvinfo : EIATTR_KPARAM_INFO
	.align		4
.L_165:
        /*0070*/ 	.byte	0x04, 0x17
        /*0072*/ 	.short	(.L_167 - .L_166)
.L_166:
        /*0074*/ 	.word	0x00000000
        /*0078*/ 	.short	0x0000
        /*007a*/ 	.short	0x0000
        /*007c*/ 	.byte	0x00, 0xf0, 0x21, 0x00


	//----- nvinfo : EIATTR_MAXREG_COUNT
	.align		4
.L_167:
        /*0080*/ 	.byte	0x03, 0x1b
        /*0082*/ 	.short	0x00ff


	//----- nvinfo : EIATTR_EXIT_INSTR_OFFSETS
	.align		4
        /*0084*/ 	.byte	0x04, 0x1c
        /*0086*/ 	.short	(.L_169 - .L_168)


	//   ....[0]....
.L_168:
        /*0088*/ 	.word	0x000000b0


	//   ....[1]....
        /*008c*/ 	.word	0x00000620
.L_169:


//--------------------- .nv.info.NV12ToGrayScale  --------------------------
	.section	.nv.info.NV12ToGrayScale,"",@"SHT_CUDA_INFO"
	.align	4


	//----- nvinfo : EIATTR_PARAM_CBANK
	.align		4
        /*0000*/ 	.byte	0x04, 0x0a
        /*0002*/ 	.short	(.L_171 - .L_170)
	.align		4
.L_170:
        /*0004*/ 	.word	index@(.nv.constant0.NV12ToGrayScale)
        /*0008*/ 	.short	0x0160
        /*000a*/ 	.short	0x0028


	//----- nvinfo : EIATTR_CBANK_PARAM_SIZE
	.align		4
.L_171:
        /*000c*/ 	.byte	0x03, 0x19
        /*000e*/ 	.short	0x0028


	//----- nvinfo : EIATTR_KPARAM_INFO
	.align		4
        /*0010*/ 	.byte	0x04, 0x17
        /*0012*/ 	.short	(.L_173 - .L_172)
.L_172:
        /*0014*/ 	.word	0x00000000
        /*0018*/ 	.short	0x0005
        /*001a*/ 	.short	0x0024
        /*001c*/ 	.byte	0x00, 0xf0, 0x11, 0x00


	//----- nvinfo : EIATTR_KPARAM_INFO
	.align		4
.L_173:
        /*0020*/ 	.byte	0x04, 0x17
        /*0022*/ 	.short	(.L_175 - .L_174)
.L_174:
        /*0024*/ 	.word	0x00000000
        /*0028*/ 	.short	0x0004
        /*002a*/ 	.short	0x0020
        /*002c*/ 	.byte	0x00, 0xf0, 0x11, 0x00


	//----- nvinfo : EIATTR_KPARAM_INFO
	.align		4
.L_175:
        /*0030*/ 	.byte	0x04, 0x17
        /*0032*/ 	.short	(.L_177 - .L_176)
.L_176:
        /*0034*/ 	.word	0x00000000
        /*0038*/ 	.short	0x0003
        /*003a*/ 	.short	0x0018
        /*003c*/ 	.byte	0x00, 0xf0, 0x21, 0x00


	//----- nvinfo : EIATTR_KPARAM_INFO
	.align		4
.L_177:
        /*0040*/ 	.byte	0x04, 0x17
        /*0042*/ 	.short	(.L_179 - .L_178)
.L_178:
        /*0044*/ 	.word	0x00000000
        /*0048*/ 	.short	0x0002
        /*004a*/ 	.short	0x0010
        /*004c*/ 	.byte	0x00, 0xf0, 0x21, 0x00


	//----- nvinfo : EIATTR_KPARAM_INFO
	.align		4
.L_179:
        /*0050*/ 	.byte	0x04, 0x17
        /*0052*/ 	.short	(.L_181 - .L_180)
.L_180:
        /*0054*/ 	.word	0x00000000
        /*0058*/ 	.short	0x0001
        /*005a*/ 	.short	0x0008
        /*005c*/ 	.byte	0x00, 0xf0, 0x21, 0x00


	//----- nvinfo : EIATTR_KPARAM_INFO
	.align		4
.L_181:
        /*0060*/ 	.byte	0x04, 0x17
        /*0062*/ 	.short	(.L_183 - .L_182)
.L_182:
        /*0064*/ 	.word	0x00000000
        /*0068*/ 	.short	0x0000
        /*006a*/ 	.short	0x0000
        /*006c*/ 	.byte	0x00, 0xf0, 0x21, 0x00


	//----- nvinfo : EIATTR_MAXREG_COUNT
	.align		4
.L_183:
        /*0070*/ 	.byte	0x03, 0x1b
        /*0072*/ 	.short	0x00ff


	//----- nvinfo : EIATTR_EXIT_INSTR_OFFSETS
	.align		4
        /*0074*/ 	.byte	0x04, 0x1c
        /*0076*/ 	.short	(.L_185 - .L_184)


	//   ....[0]....
.L_184:
        /*0078*/ 	.word	0x00000090


	//   ....[1]....
        /*007c*/ 	.word	0x000001c0
.L_185:


//--------------------- .nv.constant0.Luminance   --------------------------
	.section	.nv.constant0.Luminance,"a",@progbits
	.align	4
.nv.constant0.Luminance:
	.zero		392


//--------------------- .nv.constant0.FinishLine  --------------------------
	.section	.nv.constant0.FinishLine,"a",@progbits
	.align	4
.nv.constant0.FinishLine:
	.zero		392


//--------------------- .nv.constant0.FinishLine2 --------------------------
	.section	.nv.constant0.FinishLine2,"a",@progbits
	.align	4
.nv.constant0.FinishLine2:
	.zero		384


//--------------------- .nv.constant0.FinishLine3 --------------------------
	.section	.nv.constant0.FinishLine3,"a",@progbits
	.align	4
.nv.constant0.FinishLine3:
	.zero		404


//--------------------- .nv.constant0.NV12ToARGB  --------------------------
	.section	.nv.constant0.NV12ToARGB,"a",@progbits
	.align	4
.nv.constant0.NV12ToARGB:
	.zero		400


//--------------------- .nv.constant0.NV12ToGrayScale --------------------------
	.section	.nv.constant0.NV12ToGrayScale,"a",@progbits
	.align	4
.nv.constant0.NV12ToGrayScale:
	.zero		392


//--------------------- .text.Luminance           --------------------------
	.section	.text.Luminance,"ax",@progbits
	.sectioninfo	@"SHI_REGISTERS=27"
	.align	128
        .global         Luminance
        .type           Luminance,@function
        .size           Luminance,(.L_x_50 - Luminance)
        .other          Luminance,@"STO_CUDA_ENTRY STV_DEFAULT"
Luminance:
.text.Luminance:
[----:B------:R-:W-:-:S08]  /*0000*/  IMAD.MOV.U32 R1, RZ, RZ, c[0x0][0x28] ;  /* 0x00000a00ff017624 */ /* 0x000fd000078e00ff */
[----:B------:R-:W-:Y:S01]  /*0010*/  IMAD.MOV.U32 R0, RZ, RZ, c[0x0][0x170] ;  /* 0x00005c00ff007624 */ /* 0x000fe200078e00ff */
[----:B------:R-:W-:Y:S01]  /*0020*/  CS2R R6, SRZ ;  /* 0x0000000000067805 */ /* 0x000fe2000001ff00 */
[----:B------:R-:W-:Y:S02]  /*0030*/  IMAD.MOV.U32 R8, RZ, RZ, RZ ;  /* 0x000000ffff087224 */ /* 0x000fe400078e00ff */
[----:B------:R-:W-:Y:S01]  /*0040*/  IMAD.MOV.U32 R5, RZ, RZ, RZ ;  /* 0x000000ffff057224 */ /* 0x000fe200078e00ff */
[----:B------:R-:W-:-:S12]  /*0050*/  ISETP.GT.AND P0, PT, R0, c[0x0][0x174], PT ;  /* 0x00005d0000007a0c */ /* 0x000fd80003f04270 */
[----:B------:R-:W-:Y:S05]  /*0060*/  @P0 BRA `(.L_x_0) ;  /* 0x0000098000000947 */ /* 0x000fea0003800000 */
[----:B------:R-:W-:Y:S01]  /*0070*/  IMAD.MOV.U32 R3, RZ, RZ, c[0x0][0x178] ;  /* 0x00005e00ff037624 */ /* 0x000fe200078e00ff */
[----:B------:R-:W-:Y:S01]  /*0080*/  CS2R R6, SRZ ;  /* 0x0000000000067805 */ /* 0x000fe2000001ff00 */
[----:B------:R-:W-:Y:S02]  /*0090*/  IMAD.MOV.U32 R9, RZ, RZ, 0x1 ;  /* 0x00000001ff097424 */ /* 0x000fe400078e00ff */
[----:B------:R-:W-:Y:S01]  /*00a0*/  IMAD.MOV.U32 R8, RZ, RZ, RZ ;  /* 0x000000ffff087224 */ /* 0x000fe200078e00ff */
[----:B------:R-:W-:Y:S01]  /*00b0*/  IMNMX R2, R3, c[0x0][0x17c], !PT ;  /* 0x00005f0003027a17 */ /* 0x000fe20007800200 */
[----:B------:R-:W-:Y:S01]  /*00c0*/  IMAD.MOV.U32 R5, RZ, RZ, RZ ;  /* 0x000000ffff057224 */ /* 0x000fe200078e00ff */
[----:B------:R-:W-:Y:S01]  /*00d0*/  SHF.R.S32.HI R3, RZ, 0x1f, R3 ;  /* 0x0000001fff037819 */ /* 0x000fe20000011403 */
[----:B------:R-:W-:Y:S01]  /*00e0*/  IMAD.MOV.U32 R23, RZ, RZ, RZ ;  /* 0x000000ffff177224 */ /* 0x000fe200078e00ff */
[----:B------:R-:W-:Y:S01]  /*00f0*/  IADD3 R2, R2, -c[0x0][0x178], R9 ;  /* 0x80005e0002027a10 */ /* 0x000fe20007ffe009 */
[----:B------:R-:W-:Y:S01]  /*0100*/  IMAD.MOV.U32 R0, RZ, RZ, c[0x0][0x170] ;  /* 0x00005c00ff007624 */ /* 0x000fe200078e00ff */
[----:B------:R-:W-:-:S02]  /*0110*/  IADD3 R4, R9, c[0x0][0x178], RZ ;  /* 0x00005e0009047a10 */ /* 0x000fc40007ffe0ff */
[----:B------:R-:W-:-:S08]  /*0120*/  LOP3.LUT R24, R2, 0x3, RZ, 0xc0, !PT ;  /* 0x0000000302187812 */ /* 0x000fd000078ec0ff */
.L_x_7:
[----:B------:R-:W-:-:S05]  /*0130*/  IMAD.MOV.U32 R15, RZ, RZ, c[0x0][0x178] ;  /* 0x00005e00ff0f7624 */ /* 0x000fca00078e00ff */
[----:B------:R-:W-:-:S12]  /*0140*/  ISETP.GT.AND P0, PT, R15, c[0x0][0x17c], PT ;  /* 0x00005f000f007a0c */ /* 0x000fd80003f04270 */
[----:B------:R-:W-:Y:S05]  /*0150*/  @P0 BRA `(.L_x_1) ;  /* 0x0000085000000947 */ /* 0x000fea0003800000 */
[----:B------:R-:W-:-:S12]  /*0160*/  ISETP.NE.AND P0, PT, R24, RZ, PT ;  /* 0x000000ff1800720c */ /* 0x000fd80003f05270 */
[----:B------:R-:W-:Y:S05]  /*0170*/  @!P0 BRA `(.L_x_2) ;  /* 0x0000042000008947 */ /* 0x000fea0003800000 */
[----:B------:R-:W-:Y:S02]  /*0180*/  ISETP.NE.AND P0, PT, R24, 0x1, PT ;  /* 0x000000011800780c */ /* 0x000fe40003f05270 */
[----:B------:R-:W-:-:S10]  /*0190*/  SHF.R.S32.HI R19, RZ, 0x1f, R0 ;  /* 0x0000001fff137819 */ /* 0x000fd40000011400 */
[----:B------:R-:W-:Y:S05]  /*01a0*/  @!P0 BRA `(.L_x_3) ;  /* 0x0000027000008947 */ /* 0x000fea0003800000 */
[----:B------:R-:W-:-:S12]  /*01b0*/  ISETP.NE.AND P0, PT, R24, 0x2, PT ;  /* 0x000000021800780c */ /* 0x000fd80003f05270 */
[----:B------:R-:W-:Y:S02]  /*01c0*/  @P0 IMAD.MOV.U32 R13, RZ, RZ, c[0x0][0x168] ;  /* 0x00005a00ff0d0624 */ /* 0x000fe400078e00ff */
[----:B------:R-:W-:Y:S02]  /*01d0*/  @P0 IMAD.MOV.U32 R10, RZ, RZ, R0 ;  /* 0x000000ffff0a0224 */ /* 0x000fe400078e0000 */
[----:B------:R-:W-:Y:S02]  /*01e0*/  @P0 IMAD.MOV.U32 R11, RZ, RZ, R19 ;  /* 0x000000ffff0b0224 */ /* 0x000fe400078e0013 */
[----:B------:R-:W-:Y:S02]  /*01f0*/  @P0 IMAD R12, R3, c[0x0][0x168], RZ ;  /* 0x00005a00030c0a24 */ /* 0x000fe400078e02ff */
[----:B------:R-:W-:Y:S02]  /*0200*/  @P0 IMAD.WIDE.U32 R10, R13, c[0x0][0x178], R10 ;  /* 0x00005e000d0a0a25 */ /* 0x000fe400078e000a */
[----:B------:R-:W-:-:S02]  /*0210*/  @P0 IMAD.MOV.U32 R9, RZ, RZ, R4 ;  /* 0x000000ffff090224 */ /* 0x000fc400078e0004 */
[----:B------:R-:W-:Y:S02]  /*0220*/  @!P0 IMAD.MOV.U32 R9, RZ, RZ, c[0x0][0x178] ;  /* 0x00005e00ff098624 */ /* 0x000fe400078e00ff */
[----:B------:R-:W-:Y:S01]  /*0230*/  @P0 IMAD R15, R15, c[0x0][0x16c], R12 ;  /* 0x00005b000f0f0a24 */ /* 0x000fe200078e020c */
[----:B------:R-:W-:Y:S01]  /*0240*/  @P0 IADD3 R10, P1, R10, c[0x0][0x160], RZ ;  /* 0x000058000a0a0a10 */ /* 0x000fe20007f3e0ff */
[----:B------:R-:W-:Y:S01]  /*0250*/  IMAD.MOV.U32 R12, RZ, RZ, R0 ;  /* 0x000000ffff0c7224 */ /* 0x000fe200078e0000 */
[----:B------:R-:W-:Y:S01]  /*0260*/  SHF.R.S32.HI R14, RZ, 0x1f, R9 ;  /* 0x0000001fff0e7819 */ /* 0x000fe20000011409 */
[----:B------:R-:W-:Y:S01]  /*0270*/  IMAD.MOV.U32 R13, RZ, RZ, R19 ;  /* 0x000000ffff0d7224 */ /* 0x000fe200078e0013 */
[----:B------:R-:W-:-:S03]  /*0280*/  @P0 IADD3.X R11, R11, c[0x0][0x164], R15, P1, !PT ;  /* 0x000059000b0b0a10 */ /* 0x000fc60000ffe40f */
[----:B------:R-:W-:Y:S02]  /*0290*/  IMAD.WIDE.U32 R12, R9, c[0x0][0x168], R12 ;  /* 0x00005a00090c7a25 */ /* 0x000fe400078e000c */
[----:B------:R-:W-:-:S03]  /*02a0*/  IMAD R14, R14, c[0x0][0x168], RZ ;  /* 0x00005a000e0e7a24 */ /* 0x000fc600078e02ff */
[----:B------:R-:W2:Y:S01]  /*02b0*/  @P0 LDG.E.U8.SYS R10, [R10] ;  /* 0x000000000a0a0381 */ /* 0x000ea200001ee100 */
[----:B------:R-:W-:Y:S01]  /*02c0*/  IMAD R15, R9, c[0x0][0x16c], R14 ;  /* 0x00005b00090f7a24 */ /* 0x000fe200078e020e */
[----:B------:R-:W-:-:S04]  /*02d0*/  IADD3 R12, P1, R12, c[0x0][0x160], RZ ;  /* 0x000058000c0c7a10 */ /* 0x000fc80007f3e0ff */
[----:B------:R-:W-:-:S08]  /*02e0*/  IADD3.X R13, R13, c[0x0][0x164], R15, P1, !PT ;  /* 0x000059000d0d7a10 */ /* 0x000fd00000ffe40f */
[----:B------:R-:W3:Y:S01]  /*02f0*/  LDG.E.U8.SYS R12, [R12] ;  /* 0x000000000c0c7381 */ /* 0x000ee200001ee100 */
[----:B------:R-:W-:-:S05]  /*0300*/  @P0 IMAD.MOV.U32 R14, RZ, RZ, 0x1 ;  /* 0x00000001ff0e0424 */ /* 0x000fca00078e00ff */
[----:B------:R-:W-:Y:S02]  /*0310*/  @P0 LOP3.LUT P1, RZ, R14, c[0x0][0x178], RZ, 0xc0, !PT ;  /* 0x00005e000eff0a12 */ /* 0x000fe4000782c0ff */
[----:B------:R-:W-:-:S04]  /*0320*/  LOP3.LUT R14, R9, 0x1, RZ, 0xc0, !PT ;  /* 0x00000001090e7812 */ /* 0x000fc800078ec0ff */
[----:B------:R-:W-:Y:S02]  /*0330*/  ISETP.NE.U32.AND P2, PT, R14, 0x1, PT ;  /* 0x000000010e00780c */ /* 0x000fe40003f45070 */
[----:B------:R-:W-:Y:S02]  /*0340*/  IADD3 R9, R9, 0x1, RZ ;  /* 0x0000000109097810 */ /* 0x000fe40007ffe0ff */
[C---:B--2---:R-:W-:Y:S02]  /*0350*/  @P0 SEL R15, R10.reuse, RZ, !P1 ;  /* 0x000000ff0a0f0207 */ /* 0x044fe40004800000 */
[----:B------:R-:W-:Y:S02]  /*0360*/  @P0 SEL R17, R10, RZ, P1 ;  /* 0x000000ff0a110207 */ /* 0x000fe40000800000 */
[----:B------:R-:W-:Y:S02]  /*0370*/  @P0 IADD3 R6, P1, R15, R6, RZ ;  /* 0x000000060f060210 */ /* 0x000fe40007f3e0ff */
[----:B------:R-:W-:-:S03]  /*0380*/  @P0 IADD3 R8, P3, R17, R8, RZ ;  /* 0x0000000811080210 */ /* 0x000fc60007f7e0ff */
[----:B------:R-:W-:Y:S01]  /*0390*/  @P0 IMAD.X R7, RZ, RZ, R7, P1 ;  /* 0x000000ffff070224 */ /* 0x000fe200008e0607 */
[C---:B---3--:R-:W-:Y:S02]  /*03a0*/  SEL R15, R12.reuse, RZ, P2 ;  /* 0x000000ff0c0f7207 */ /* 0x048fe40001000000 */
[----:B------:R-:W-:Y:S01]  /*03b0*/  SEL R11, R12, RZ, !P2 ;  /* 0x000000ff0c0b7207 */ /* 0x000fe20005000000 */
[----:B------:R-:W-:Y:S01]  /*03c0*/  @P0 IMAD.X R5, RZ, RZ, R5, P3 ;  /* 0x000000ffff050224 */ /* 0x000fe200018e0605 */
[----:B------:R-:W-:Y:S02]  /*03d0*/  IADD3 R6, P2, R6, R15, RZ ;  /* 0x0000000f06067210 */ /* 0x000fe40007f5e0ff */
[----:B------:R-:W-:-:S03]  /*03e0*/  IADD3 R8, P1, R8, R11, RZ ;  /* 0x0000000b08087210 */ /* 0x000fc60007f3e0ff */
[----:B------:R-:W-:Y:S02]  /*03f0*/  IMAD.X R7, RZ, RZ, R7, P2 ;  /* 0x000000ffff077224 */ /* 0x000fe400010e0607 */
[----:B------:R-:W-:Y:S01]  /*0400*/  IMAD.X R5, RZ, RZ, R5, P1 ;  /* 0x000000ffff057224 */ /* 0x000fe200008e0605 */
[----:B------:R-:W-:Y:S07]  /*0410*/  BRA `(.L_x_4) ;  /* 0x0000001000007947 */ /* 0x000fee0003800000 */
.L_x_3:
[----:B------:R-:W-:-:S08]  /*0420*/  IMAD.MOV.U32 R9, RZ, RZ, c[0x0][0x178] ;  /* 0x00005e00ff097624 */ /* 0x000fd000078e00ff */
.L_x_4:
[----:B------:R-:W-:Y:S01]  /*0430*/  IMAD.MOV.U32 R10, RZ, RZ, R0 ;  /* 0x000000ffff0a7224 */ /* 0x000fe200078e0000 */
[----:B------:R-:W-:Y:S01]  /*0440*/  SHF.R.S32.HI R12, RZ, 0x1f, R9 ;  /* 0x0000001fff0c7819 */ /* 0x000fe20000011409 */
[----:B------:R-:W-:-:S04]  /*0450*/  IMAD.MOV.U32 R11, RZ, RZ, R19 ;  /* 0x000000ffff0b7224 */ /* 0x000fc800078e0013 */
[----:B------:R-:W-:Y:S02]  /*0460*/  IMAD.WIDE.U32 R10, R9, c[0x0][0x168], R10 ;  /* 0x00005a00090a7a25 */ /* 0x000fe400078e000a */
[----:B------:R-:W-:-:S04]  /*0470*/  IMAD R12, R12, c[0x0][0x168], RZ ;  /* 0x00005a000c0c7a24 */ /* 0x000fc800078e02ff */
[----:B------:R-:W-:Y:S01]  /*0480*/  IMAD R13, R9, c[0x0][0x16c], R12 ;  /* 0x00005b00090d7a24 */ /* 0x000fe200078e020c */
[----:B------:R-:W-:-:S04]  /*0490*/  IADD3 R10, P0, R10, c[0x0][0x160], RZ ;  /* 0x000058000a0a7a10 */ /* 0x000fc80007f1e0ff */
[----:B------:R-:W-:-:S08]  /*04a0*/  IADD3.X R11, R11, c[0x0][0x164], R13, P0, !PT ;  /* 0x000059000b0b7a10 */ /* 0x000fd000007fe40d */
[----:B------:R-:W2:Y:S01]  /*04b0*/  LDG.E.U8.SYS R10, [R10] ;  /* 0x000000000a0a7381 */ /* 0x000ea200001ee100 */
[C---:B------:R-:W-:Y:S02]  /*04c0*/  LOP3.LUT R12, R9.reuse, 0x1, RZ, 0xc0, !PT ;  /* 0x00000001090c7812 */ /* 0x040fe400078ec0ff */
[----:B------:R-:W-:Y:S02]  /*04d0*/  IADD3 R9, R9, 0x1, RZ ;  /* 0x0000000109097810 */ /* 0x000fe40007ffe0ff */
[----:B------:R-:W-:-:S04]  /*04e0*/  ISETP.NE.U32.AND P0, PT, R12, 0x1, PT ;  /* 0x000000010c00780c */ /* 0x000fc80003f05070 */
[C---:B--2---:R-:W-:Y:S02]  /*04f0*/  SEL R13, R10.reuse, RZ, !P0 ;  /* 0x000000ff0a0d7207 */ /* 0x044fe40004000000 */
[----:B------:R-:W-:Y:S02]  /*0500*/  SEL R15, R10, RZ, P0 ;  /* 0x000000ff0a0f7207 */ /* 0x000fe40000000000 */
[----:B------:R-:W-:Y:S02]  /*0510*/  IADD3 R13, P1, R8, R13, RZ ;  /* 0x0000000d080d7210 */ /* 0x000fe40007f3e0ff */
[----:B------:R-:W-:-:S03]  /*0520*/  IADD3 R15, P0, R6, R15, RZ ;  /* 0x0000000f060f7210 */ /* 0x000fc60007f1e0ff */
[----:B------:R-:W-:Y:S02]  /*0530*/  IMAD.X R14, RZ, RZ, R5, P1 ;  /* 0x000000ffff0e7224 */ /* 0x000fe400008e0605 */
[----:B------:R-:W-:Y:S02]  /*0540*/  IMAD.X R12, RZ, RZ, R7, P0 ;  /* 0x000000ffff0c7224 */ /* 0x000fe400000e0607 */
[----:B------:R-:W-:Y:S02]  /*0550*/  IMAD.MOV.U32 R8, RZ, RZ, R13 ;  /* 0x000000ffff087224 */ /* 0x000fe400078e000d */
[----:B------:R-:W-:Y:S02]  /*0560*/  IMAD.MOV.U32 R6, RZ, RZ, R15 ;  /* 0x000000ffff067224 */ /* 0x000fe400078e000f */
[----:B------:R-:W-:Y:S02]  /*0570*/  IMAD.MOV.U32 R5, RZ, RZ, R14 ;  /* 0x000000ffff057224 */ /* 0x000fe400078e000e */
[----:B------:R-:W-:Y:S01]  /*0580*/  IMAD.MOV.U32 R7, RZ, RZ, R12 ;  /* 0x000000ffff077224 */ /* 0x000fe200078e000c */
[----:B------:R-:W-:Y:S07]  /*0590*/  BRA `(.L_x_5) ;  /* 0x0000008000007947 */ /* 0x000fee0003800000 */
.L_x_2:
[----:B------:R-:W-:Y:S02]  /*05a0*/  IMAD.MOV.U32 R13, RZ, RZ, R8 ;  /* 0x000000ffff0d7224 */ /* 0x000fe400078e0008 */
[----:B------:R-:W-:-:S02]  /*05b0*/  IMAD.MOV.U32 R14, RZ, RZ, R5 ;  /* 0x000000ffff0e7224 */ /* 0x000fc400078e0005 */
[----:B------:R-:W-:Y:S02]  /*05c0*/  IMAD.MOV.U32 R15, RZ, RZ, R6 ;  /* 0x000000ffff0f7224 */ /* 0x000fe400078e0006 */
[----:B------:R-:W-:Y:S02]  /*05d0*/  IMAD.MOV.U32 R12, RZ, RZ, R7 ;  /* 0x000000ffff0c7224 */ /* 0x000fe400078e0007 */
[----:B------:R-:W-:Y:S01]  /*05e0*/  IMAD.MOV.U32 R9, RZ, RZ, c[0x0][0x178] ;  /* 0x00005e00ff097624 */ /* 0x000fe200078e00ff */
[----:B------:R-:W-:Y:S01]  /*05f0*/  CS2R R6, SRZ ;  /* 0x0000000000067805 */ /* 0x000fe2000001ff00 */
[----:B------:R-:W-:Y:S02]  /*0600*/  IMAD.MOV.U32 R8, RZ, RZ, RZ ;  /* 0x000000ffff087224 */ /* 0x000fe400078e00ff */
[----:B------:R-:W-:-:S08]  /*0610*/  IMAD.MOV.U32 R5, RZ, RZ, RZ ;  /* 0x000000ffff057224 */ /* 0x000fd000078e00ff */
.L_x_5:
[----:B------:R-:W-:-:S12]  /*0620*/  ISETP.GE.U32.AND P0, PT, R2, 0x4, PT ;  /* 0x000000040200780c */ /* 0x000fd80003f06070 */
[----:B------:R-:W-:Y:S05]  /*0630*/  @!P0 BRA `(.L_x_1) ;  /* 0x0000037000008947 */ /* 0x000fea0003800000 */
[----:B------:R-:W-:Y:S02]  /*0640*/  IADD3 R6, R23, c[0x0][0x170], RZ ;  /* 0x00005c0017067a10 */ /* 0x000fe40007ffe0ff */
[----:B------:R-:W-:Y:S02]  /*0650*/  SHF.R.S32.HI R5, RZ, 0x1f, R9 ;  /* 0x0000001fff057819 */ /* 0x000fe40000011409 */
[----:B------:R-:W-:-:S03]  /*0660*/  SHF.R.S32.HI R7, RZ, 0x1f, R6 ;  /* 0x0000001fff077819 */ /* 0x000fc60000011406 */
[----:B------:R-:W-:Y:S02]  /*0670*/  IMAD R8, R5, c[0x0][0x168], RZ ;  /* 0x00005a0005087a24 */ /* 0x000fe400078e02ff */
[C---:B------:R-:W-:Y:S02]  /*0680*/  IMAD.WIDE.U32 R6, R9.reuse, c[0x0][0x168], R6 ;  /* 0x00005a0009067a25 */ /* 0x040fe400078e0006 */
[----:B------:R-:W-:Y:S02]  /*0690*/  IMAD R11, R9, c[0x0][0x16c], R8 ;  /* 0x00005b00090b7a24 */ /* 0x000fe400078e0208 */
[----:B------:R-:W-:Y:S02]  /*06a0*/  IMAD.MOV.U32 R8, RZ, RZ, R13 ;  /* 0x000000ffff087224 */ /* 0x000fe400078e000d */
[----:B------:R-:W-:Y:S01]  /*06b0*/  IMAD.MOV.U32 R5, RZ, RZ, R14 ;  /* 0x000000ffff057224 */ /* 0x000fe200078e000e */
[----:B------:R-:W-:Y:S01]  /*06c0*/  IADD3 R10, P0, R6, c[0x0][0x160], RZ ;  /* 0x00005800060a7a10 */ /* 0x000fe20007f1e0ff */
[----:B------:R-:W-:-:S03]  /*06d0*/  IMAD.MOV.U32 R6, RZ, RZ, R15 ;  /* 0x000000ffff067224 */ /* 0x000fc600078e000f */
[----:B------:R-:W-:Y:S01]  /*06e0*/  IADD3.X R13, R7, c[0x0][0x164], R11, P0, !PT ;  /* 0x00005900070d7a10 */ /* 0x000fe200007fe40b */
[----:B------:R-:W-:-:S08]  /*06f0*/  IMAD.MOV.U32 R7, RZ, RZ, R12 ;  /* 0x000000ffff077224 */ /* 0x000fd000078e000c */
.L_x_6:
[----:B------:R-:W-:Y:S01]  /*0700*/  IADD3 R14, P0, R10, c[0x0][0x168], RZ ;  /* 0x00005a000a0e7a10 */ /* 0x000fe20007f1e0ff */
[----:B------:R-:W-:-:S03]  /*0710*/  IMAD.MOV.U32 R12, RZ, RZ, R10 ;  /* 0x000000ffff0c7224 */ /* 0x000fc600078e000a */
[----:B------:R-:W-:Y:S02]  /*0720*/  IADD3.X R15, R13, c[0x0][0x16c], RZ, P0, !PT ;  /* 0x00005b000d0f7a10 */ /* 0x000fe400007fe4ff */
[----:B------:R-:W-:-:S03]  /*0730*/  IADD3 R16, P0, R14, c[0x0][0x168], RZ ;  /* 0x00005a000e107a10 */ /* 0x000fc60007f1e0ff */
[----:B------:R-:W2:Y:S01]  /*0740*/  LDG.E.U8.SYS R12, [R12] ;  /* 0x000000000c0c7381 */ /* 0x000ea200001ee100 */
[----:B------:R-:W-:Y:S02]  /*0750*/  IADD3.X R17, R15, c[0x0][0x16c], RZ, P0, !PT ;  /* 0x00005b000f117a10 */ /* 0x000fe400007fe4ff */
[----:B------:R-:W-:Y:S01]  /*0760*/  IADD3 R10, P0, R16, c[0x0][0x168], RZ ;  /* 0x00005a00100a7a10 */ /* 0x000fe20007f1e0ff */
[----:B------:R-:W3:Y:S03]  /*0770*/  LDG.E.U8.SYS R14, [R14] ;  /* 0x000000000e0e7381 */ /* 0x000ee600001ee100 */
[----:B------:R-:W-:Y:S02]  /*0780*/  IADD3.X R11, R17, c[0x0][0x16c], RZ, P0, !PT ;  /* 0x00005b00110b7a10 */ /* 0x000fe400007fe4ff */
[----:B------:R2:W4:Y:S06]  /*0790*/  LDG.E.U8.SYS R16, [R16] ;  /* 0x0000000010107381 */ /* 0x00052c00001ee100 */
[----:B------:R-:W5:Y:S01]  /*07a0*/  LDG.E.U8.SYS R22, [R10] ;  /* 0x000000000a167381 */ /* 0x000f6200001ee100 */
[----:B------:R-:W-:-:S02]  /*07b0*/  IADD3 R19, R9, 0x1, RZ ;  /* 0x0000000109137810 */ /* 0x000fc40007ffe0ff */
[----:B------:R-:W-:Y:S02]  /*07c0*/  LOP3.LUT R18, R9, 0x1, RZ, 0xc0, !PT ;  /* 0x0000000109127812 */ /* 0x000fe400078ec0ff */
[----:B------:R-:W-:Y:S02]  /*07d0*/  LOP3.LUT R19, R19, 0x1, RZ, 0xc0, !PT ;  /* 0x0000000113137812 */ /* 0x000fe400078ec0ff */
[C---:B------:R-:W-:Y:S02]  /*07e0*/  IADD3 R21, R9.reuse, 0x3, RZ ;  /* 0x0000000309157810 */ /* 0x040fe40007ffe0ff */
[----:B------:R-:W-:Y:S02]  /*07f0*/  IADD3 R20, R9, 0x2, RZ ;  /* 0x0000000209147810 */ /* 0x000fe40007ffe0ff */
[----:B------:R-:W-:Y:S02]  /*0800*/  ISETP.NE.U32.AND P1, PT, R18, 0x1, PT ;  /* 0x000000011200780c */ /* 0x000fe40003f25070 */
[----:B------:R-:W-:-:S02]  /*0810*/  ISETP.NE.U32.AND P2, PT, R19, 0x1, PT ;  /* 0x000000011300780c */ /* 0x000fc40003f45070 */
[C---:B------:R-:W-:Y:S02]  /*0820*/  ISETP.GE.AND P0, PT, R21.reuse, c[0x0][0x17c], PT ;  /* 0x00005f0015007a0c */ /* 0x040fe40003f06270 */
[----:B------:R-:W-:Y:S02]  /*0830*/  LOP3.LUT R20, R20, 0x1, RZ, 0xc0, !PT ;  /* 0x0000000114147812 */ /* 0x000fe400078ec0ff */
[----:B------:R-:W-:Y:S02]  /*0840*/  LOP3.LUT R21, R21, 0x1, RZ, 0xc0, !PT ;  /* 0x0000000115157812 */ /* 0x000fe400078ec0ff */
[----:B------:R-:W-:Y:S02]  /*0850*/  ISETP.NE.U32.AND P5, PT, R20, 0x1, PT ;  /* 0x000000011400780c */ /* 0x000fe40003fa5070 */
[----:B------:R-:W-:Y:S02]  /*0860*/  ISETP.NE.U32.AND P6, PT, R21, 0x1, PT ;  /* 0x000000011500780c */ /* 0x000fe40003fc5070 */
[----:B------:R-:W-:-:S02]  /*0870*/  IADD3 R9, R9, 0x4, RZ ;  /* 0x0000000409097810 */ /* 0x000fc40007ffe0ff */
[C---:B--2---:R-:W-:Y:S02]  /*0880*/  SEL R17, R12.reuse, RZ, P1 ;  /* 0x000000ff0c117207 */ /* 0x044fe40000800000 */
[----:B------:R-:W-:Y:S02]  /*0890*/  SEL R12, R12, RZ, !P1 ;  /* 0x000000ff0c0c7207 */ /* 0x000fe40004800000 */
[C---:B---3--:R-:W-:Y:S02]  /*08a0*/  SEL R15, R14.reuse, RZ, P2 ;  /* 0x000000ff0e0f7207 */ /* 0x048fe40001000000 */
[----:B------:R-:W-:Y:S02]  /*08b0*/  SEL R13, R14, RZ, !P2 ;  /* 0x000000ff0e0d7207 */ /* 0x000fe40005000000 */
[----:B------:R-:W-:Y:S02]  /*08c0*/  IADD3 R14, P1, P2, R15, R17, R6 ;  /* 0x000000110f0e7210 */ /* 0x000fe40007a3e006 */
[----:B------:R-:W-:-:S02]  /*08d0*/  IADD3 R12, P3, P4, R13, R12, R8 ;  /* 0x0000000c0d0c7210 */ /* 0x000fc40007c7e008 */
[C---:B----4-:R-:W-:Y:S02]  /*08e0*/  SEL R15, R16.reuse, RZ, P5 ;  /* 0x000000ff100f7207 */ /* 0x050fe40002800000 */
[----:B------:R-:W-:Y:S02]  /*08f0*/  SEL R13, R16, RZ, !P5 ;  /* 0x000000ff100d7207 */ /* 0x000fe40006800000 */
[C---:B-----5:R-:W-:Y:S02]  /*0900*/  SEL R6, R22.reuse, RZ, P6 ;  /* 0x000000ff16067207 */ /* 0x060fe40003000000 */
[----:B------:R-:W-:Y:S02]  /*0910*/  SEL R8, R22, RZ, !P6 ;  /* 0x000000ff16087207 */ /* 0x000fe40007000000 */
[----:B------:R-:W-:Y:S02]  /*0920*/  IADD3.X R7, RZ, RZ, R7, P1, P2 ;  /* 0x000000ffff077210 */ /* 0x000fe40000fe4407 */
[----:B------:R-:W-:-:S02]  /*0930*/  IADD3.X R5, RZ, RZ, R5, P3, P4 ;  /* 0x000000ffff057210 */ /* 0x000fc40001fe8405 */
[----:B------:R-:W-:Y:S02]  /*0940*/  IADD3 R6, P6, P5, R6, R15, R14 ;  /* 0x0000000f06067210 */ /* 0x000fe40007dde00e */
[----:B------:R-:W-:Y:S02]  /*0950*/  IADD3 R10, P1, R10, c[0x0][0x168], RZ ;  /* 0x00005a000a0a7a10 */ /* 0x000fe40007f3e0ff */
[----:B------:R-:W-:Y:S02]  /*0960*/  IADD3 R8, P2, P3, R8, R13, R12 ;  /* 0x0000000d08087210 */ /* 0x000fe40007b5e00c */
[----:B------:R-:W-:Y:S02]  /*0970*/  IADD3.X R13, R11, c[0x0][0x16c], RZ, P1, !PT ;  /* 0x00005b000b0d7a10 */ /* 0x000fe40000ffe4ff */
[----:B------:R-:W-:Y:S02]  /*0980*/  IADD3.X R7, RZ, RZ, R7, P6, P5 ;  /* 0x000000ffff077210 */ /* 0x000fe400037ea407 */
[----:B------:R-:W-:Y:S01]  /*0990*/  IADD3.X R5, RZ, RZ, R5, P2, P3 ;  /* 0x000000ffff057210 */ /* 0x000fe200017e6405 */
[----:B------:R-:W-:Y:S07]  /*09a0*/  @!P0 BRA `(.L_x_6) ;  /* 0xfffffd5000008947 */ /* 0x000fee000383ffff */
.L_x_1:
[----:B------:R-:W-:Y:S02]  /*09b0*/  ISETP.GE.AND P0, PT, R0, c[0x0][0x174], PT ;  /* 0x00005d0000007a0c */ /* 0x000fe40003f06270 */
[----:B------:R-:W-:-:S02]  /*09c0*/  IADD3 R0, R0, 0x1, RZ ;  /* 0x0000000100007810 */ /* 0x000fc40007ffe0ff */
[----:B------:R-:W-:-:S08]  /*09d0*/  IADD3 R23, R23, 0x1, RZ ;  /* 0x0000000117177810 */ /* 0x000fd00007ffe0ff */
[----:B------:R-:W-:Y:S05]  /*09e0*/  @!P0 BRA `(.L_x_7) ;  /* 0xfffff74000008947 */ /* 0x000fea000383ffff */
.L_x_0:
[----:B------:R-:W-:Y:S01]  /*09f0*/  IMAD.MOV.U32 R9, RZ, RZ, R5 ;  /* 0x000000ffff097224 */ /* 0x000fe200078e0005 */
[----:B------:R-:W-:Y:S02]  /*0a00*/  ULDC.64 UR4, c[0x0][0x180] ;  /* 0x0000600000047ab9 */ /* 0x000fe40000000a00 */
[----:B------:R-:W-:Y:S05]  /*0a10*/  STG.E.64.SYS [UR4], R6 ;  /* 0x00000006ff007986 */ /* 0x000fea000c10eb04 */
[----:B------:R-:W-:Y:S01]  /*0a20*/  STG.E.64.SYS [UR4+0x8], R8 ;  /* 0x00000808ff007986 */ /* 0x000fe2000c10eb04 */
[----:B------:R-:W-:Y:S05]  /*0a30*/  EXIT ;  /* 0x000000000000794d */ /* 0x000fea0003800000 */
.L_x_8:
[----:B------:R-:W-:-:S00]  /*0a40*/  BRA `(.L_x_8) ;  /* 0xfffffff000007947 */ /* 0x000fc0000383ffff */
[----:B------:R-:W-:-:S00]  /*0a50*/  NOP ;  /* 0x0000000000007918 */ /* 0x000fc00000000000 */
[----:B------:R-:W-:-:S00]  /*0a60*/  NOP ;  /* 0x0000000000007918 */ /* 0x000fc00000000000 */
[----:B------:R-:W-:-:S00]  /*0a70*/  NOP ;  /* 0x0000000000007918 */ /* 0x000fc00000000000 */
.L_x_50:


//--------------------- .text.FinishLine          --------------------------
	.section	.text.FinishLine,"ax",@progbits
	.sectioninfo	@"SHI_REGISTERS=22"
	.align	128
        .global         FinishLine
        .type           FinishLine,@function
        .size           FinishLine,(.L_x_47 - FinishLine)
        .other          FinishLine,@"STO_CUDA_ENTRY STV_DEFAULT"
FinishLine:
.text.FinishLine:
[----:B------:R-:W-:-:S08]  /*0000*/  IMAD.MOV.U32 R1, RZ, RZ, c[0x0][0x28] ;  /* 0x00000a00ff017624 */ /* 0x000fd000078e00ff */
[----:B------:R-:W-:Y:S02]  /*0010*/  IMAD.MOV.U32 R2, RZ, RZ, c[0x0][0x178] ;  /* 0x00005e00ff027624 */ /* 0x000fe400078e00ff */
[----:B------:R-:W-:-:S03]  /*0020*/  IMAD.MOV.U32 R4, RZ, RZ, RZ ;  /* 0x000000ffff047224 */ /* 0x000fc600078e00ff */
[----:B------:R-:W-:-:S12]  /*0030*/  ISETP.LT.AND P0, PT, R2, c[0x0][0x17c], PT ;  /* 0x00005f0002007a0c */ /* 0x000fd80003f01270 */
[----:B------:R-:W-:Y:S05]  /*0040*/  @!P0 BRA `(.L_x_9) ;  /* 0x00000d5000008947 */ /* 0x000fea0003800000 */
[----:B------:R-:W-:Y:S01]  /*0050*/  IADD3 R2, -R2, c[0x0][0x17c], RZ ;  /* 0x00005f0002027a10 */ /* 0x000fe20007ffe1ff */
[----:B------:R-:W0:Y:S01]  /*0060*/  I2F.U32 R0, c[0x0][0x16c] ;  /* 0x00005b0000007b06 */ /* 0x000e220000201000 */
[----:B------:R-:W-:Y:S02]  /*0070*/  IMAD.MOV.U32 R3, RZ, RZ, c[0x0][0x178] ;  /* 0x00005e00ff037624 */ /* 0x000fe400078e00ff */
[----:B------:R-:W-:Y:S01]  /*0080*/  LOP3.LUT R5, R2, 0x3, RZ, 0xc0, !PT ;  /* 0x0000000302057812 */ /* 0x000fe200078ec0ff */
[----:B------:R-:W-:-:S03]  /*0090*/  IMAD.MOV.U32 R4, RZ, RZ, RZ ;  /* 0x000000ffff047224 */ /* 0x000fc600078e00ff */
[----:B------:R-:W-:-:S12]  /*00a0*/  ISETP.NE.AND P0, PT, R5, RZ, PT ;  /* 0x000000ff0500720c */ /* 0x000fd80003f05270 */
[----:B------:R-:W-:Y:S05]  /*00b0*/  @!P0 BRA `(.L_x_10) ;  /* 0x0000055000008947 */ /* 0x000fea0003800000 */
[----:B0-----:R-:W-:-:S12]  /*00c0*/  ISETP.NE.AND P0, PT, R5, 0x1, PT ;  /* 0x000000010500780c */ /* 0x001fd80003f05270 */
[----:B------:R-:W-:Y:S05]  /*00d0*/  @!P0 BRA `(.L_x_11) ;  /* 0x0000038000008947 */ /* 0x000fea0003800000 */
[----:B------:R-:W-:-:S12]  /*00e0*/  ISETP.NE.AND P0, PT, R5, 0x2, PT ;  /* 0x000000020500780c */ /* 0x000fd80003f05270 */
[----:B------:R-:W-:Y:S05]  /*00f0*/  @!P0 BRA `(.L_x_12) ;  /* 0x000001b000008947 */ /* 0x000fea0003800000 */
[----:B------:R-:W0:Y:S01]  /*0100*/  I2F R14, c[0x0][0x178] ;  /* 0x00005e00000e7b06 */ /* 0x000e220000201400 */
[----:B------:R-:W-:-:S08]  /*0110*/  MOV R8, 0x130 ;  /* 0x0000013000087802 */ /* 0x000fd00000000f00 */
[----:B0-----:R-:W-:Y:S05]  /*0120*/  CALL.REL.NOINC `($FinishLine$__cuda_sm3x_div_rn_noftz_f32) ;  /* 0x00000ca000007944 */ /* 0x001fea0003c00000 */
[----:B------:R-:W-:Y:S02]  /*0130*/  FADD R3, -R13, 1 ;  /* 0x3f8000000d037421 */ /* 0x000fe40000000100 */
[----:B------:R-:W-:Y:S02]  /*0140*/  IMAD.MOV.U32 R8, RZ, RZ, c[0x0][0x178] ;  /* 0x00005e00ff087624 */ /* 0x000fe400078e00ff */
[----:B------:R-:W-:Y:S02]  /*0150*/  FMUL R3, R3, c[0x0][0x170] ;  /* 0x00005c0003037a20 */ /* 0x000fe40000400000 */
[----:B------:R-:W-:Y:S02]  /*0160*/  IMAD.MOV.U32 R5, RZ, RZ, 0x4 ;  /* 0x00000004ff057424 */ /* 0x000fe400078e00ff */
[----:B------:R-:W-:-:S06]  /*0170*/  FFMA R3, R13, c[0x0][0x174], R3 ;  /* 0x00005d000d037a23 */ /* 0x000fcc0000000003 */
[----:B------:R-:W0:Y:S02]  /*0180*/  F2I.TRUNC.NTZ R3, R3 ;  /* 0x0000000300037305 */ /* 0x000e24000020f100 */
[----:B0-----:R-:W-:-:S04]  /*0190*/  IMAD R4, R8, c[0x0][0x168], R3 ;  /* 0x00005a0008047a24 */ /* 0x001fc800078e0203 */
[----:B------:R-:W-:-:S10]  /*01a0*/  IMAD.WIDE.U32 R4, R4, R5, c[0x0][0x160] ;  /* 0x0000580004047625 */ /* 0x000fd400078e0005 */
[----:B------:R-:W2:Y:S02]  /*01b0*/  LDG.E.SYS R4, [R4] ;  /* 0x0000000004047381 */ /* 0x000ea400001ee900 */
[--C-:B--2---:R-:W-:Y:S02]  /*01c0*/  SHF.R.U32.HI R6, RZ, 0x8, R4.reuse ;  /* 0x00000008ff067819 */ /* 0x104fe40000011604 */
[----:B------:R-:W-:Y:S02]  /*01d0*/  LOP3.LUT R7, R4, 0xff, RZ, 0xc0, !PT ;  /* 0x000000ff04077812 */ /* 0x000fe400078ec0ff */
[----:B------:R-:W-:Y:S02]  /*01e0*/  SHF.R.U32.HI R9, RZ, 0x10, R4 ;  /* 0x00000010ff097819 */ /* 0x000fe40000011604 */
[----:B------:R-:W-:Y:S02]  /*01f0*/  SGXT.U32 R6, R6, 0x8 ;  /* 0x000000080606781a */ /* 0x000fe40000000000 */
[----:B------:R-:W-:-:S02]  /*0200*/  IADD3 R7, R7, -0x64, RZ ;  /* 0xffffff9c07077810 */ /* 0x000fc40007ffe0ff */
[----:B------:R-:W-:Y:S02]  /*0210*/  SGXT.U32 R3, R9, 0x8 ;  /* 0x000000080903781a */ /* 0x000fe40000000000 */
[----:B------:R-:W-:Y:S01]  /*0220*/  IADD3 R6, R6, -0x49, RZ ;  /* 0xffffffb706067810 */ /* 0x000fe20007ffe0ff */
[----:B------:R-:W-:Y:S01]  /*0230*/  IMAD R7, R7, R7, RZ ;  /* 0x0000000707077224 */ /* 0x000fe200078e02ff */
[----:B------:R-:W-:-:S03]  /*0240*/  IADD3 R3, R3, -0xb4, RZ ;  /* 0xffffff4c03037810 */ /* 0x000fc60007ffe0ff */
[----:B------:R-:W-:-:S04]  /*0250*/  IMAD R6, R6, R6, R7 ;  /* 0x0000000606067224 */ /* 0x000fc800078e0207 */
[----:B------:R-:W-:Y:S01]  /*0260*/  IMAD R6, R3, R3, R6 ;  /* 0x0000000303067224 */ /* 0x000fe200078e0206 */
[----:B------:R-:W-:-:S05]  /*0270*/  IADD3 R3, R8, 0x1, RZ ;  /* 0x0000000108037810 */ /* 0x000fca0007ffe0ff */
[----:B------:R-:W0:Y:S02]  /*0280*/  I2F R6, R6 ;  /* 0x0000000600067306 */ /* 0x000e240000201400 */
[----:B0-----:R-:W-:-:S04]  /*0290*/  FSETP.GEU.AND P0, PT, R6, 2000, PT ;  /* 0x44fa00000600780b */ /* 0x001fc80003f0e000 */
[----:B------:R-:W-:-:S08]  /*02a0*/  SEL R4, RZ, 0x1, P0 ;  /* 0x00000001ff047807 */ /* 0x000fd00000000000 */
.L_x_12:
[----:B------:R0:W1:Y:S01]  /*02b0*/  I2F R14, R3 ;  /* 0x00000003000e7306 */ /* 0x0000620000201400 */
[----:B------:R-:W-:-:S08]  /*02c0*/  MOV R8, 0x2e0 ;  /* 0x000002e000087802 */ /* 0x000fd00000000f00 */
[----:B01----:R-:W-:Y:S05]  /*02d0*/  CALL.REL.NOINC `($FinishLine$__cuda_sm3x_div_rn_noftz_f32) ;  /* 0x00000af000007944 */ /* 0x003fea0003c00000 */
[----:B------:R-:W-:Y:S02]  /*02e0*/  FADD R5, -R13, 1 ;  /* 0x3f8000000d057421 */ /* 0x000fe40000000100 */
[----:B------:R-:W-:Y:S02]  /*02f0*/  IMAD.MOV.U32 R7, RZ, RZ, 0x4 ;  /* 0x00000004ff077424 */ /* 0x000fe400078e00ff */
[----:B------:R-:W-:-:S04]  /*0300*/  FMUL R6, R5, c[0x0][0x170] ;  /* 0x00005c0005067a20 */ /* 0x000fc80000400000 */
[----:B------:R-:W-:-:S06]  /*0310*/  FFMA R13, R13, c[0x0][0x174], R6 ;  /* 0x00005d000d0d7a23 */ /* 0x000fcc0000000006 */
[----:B------:R-:W0:Y:S02]  /*0320*/  F2I.TRUNC.NTZ R6, R13 ;  /* 0x0000000d00067305 */ /* 0x000e24000020f100 */
[----:B0-----:R-:W-:-:S04]  /*0330*/  IMAD R6, R3, c[0x0][0x168], R6 ;  /* 0x00005a0003067a24 */ /* 0x001fc800078e0206 */
[----:B------:R-:W-:-:S10]  /*0340*/  IMAD.WIDE.U32 R6, R6, R7, c[0x0][0x160] ;  /* 0x0000580006067625 */ /* 0x000fd400078e0007 */
[----:B------:R-:W2:Y:S01]  /*0350*/  LDG.E.SYS R6, [R6] ;  /* 0x0000000006067381 */ /* 0x000ea200001ee900 */
[----:B------:R-:W-:Y:S02]  /*0360*/  IADD3 R3, R3, 0x1, RZ ;  /* 0x0000000103037810 */ /* 0x000fe40007ffe0ff */
        /* <DEDUP_REMOVED lines=10> */
[----:B------:R-:W-:-:S06]  /*0410*/  IMAD R8, R5, R5, R8 ;  /* 0x0000000505087224 */ /* 0x000fcc00078e0208 */
[----:B------:R-:W0:Y:S02]  /*0420*/  I2F R8, R8 ;  /* 0x0000000800087306 */ /* 0x000e240000201400 */
[----:B0-----:R-:W-:-:S04]  /*0430*/  FSETP.GEU.AND P0, PT, R8, 2000, PT ;  /* 0x44fa00000800780b */ /* 0x001fc80003f0e000 */
[----:B------:R-:W-:-:S05]  /*0440*/  SEL R5, RZ, 0x1, P0 ;  /* 0x00000001ff057807 */ /* 0x000fca0000000000 */
[----:B------:R-:W-:-:S08]  /*0450*/  IMAD.IADD R4, R5, 0x1, R4 ;  /* 0x0000000105047824 */ /* 0x000fd000078e0204 */
.L_x_11:
        /* <DEDUP_REMOVED lines=27> */
.L_x_10:
[----:B0-----:R-:W-:-:S12]  /*0610*/  ISETP.GE.U32.AND P0, PT, R2, 0x4, PT ;  /* 0x000000040200780c */ /* 0x001fd80003f06070 */
[----:B------:R-:W-:Y:S05]  /*0620*/  @!P0 BRA `(.L_x_9) ;  /* 0x0000077000008947 */ /* 0x000fea0003800000 */
[C---:B------:R-:W-:Y:S01]  /*0630*/  IADD3 R5, R3.reuse, 0x3, RZ ;  /* 0x0000000303057810 */ /* 0x040fe20007ffe0ff */
[C---:B------:R-:W-:Y:S01]  /*0640*/  IMAD R2, R3.reuse, c[0x0][0x168], RZ ;  /* 0x00005a0003027a24 */ /* 0x040fe200078e02ff */
[C---:B------:R-:W-:Y:S02]  /*0650*/  IADD3 R6, R3.reuse, 0x2, RZ ;  /* 0x0000000203067810 */ /* 0x040fe40007ffe0ff */
[----:B------:R-:W-:Y:S01]  /*0660*/  IADD3 R7, R3, 0x1, RZ ;  /* 0x0000000103077810 */ /* 0x000fe20007ffe0ff */
[----:B------:R-:W-:Y:S02]  /*0670*/  IMAD R5, R5, c[0x0][0x168], RZ ;  /* 0x00005a0005057a24 */ /* 0x000fe400078e02ff */
[----:B------:R-:W-:Y:S02]  /*0680*/  IMAD R6, R6, c[0x0][0x168], RZ ;  /* 0x00005a0006067a24 */ /* 0x000fe400078e02ff */
[----:B------:R-:W-:-:S08]  /*0690*/  IMAD R7, R7, c[0x0][0x168], RZ ;  /* 0x00005a0007077a24 */ /* 0x000fd000078e02ff */
.L_x_13:
[----:B------:R0:W1:Y:S01]  /*06a0*/  I2F R14, R3 ;  /* 0x00000003000e7306 */ /* 0x0000620000201400 */
[----:B------:R-:W-:-:S08]  /*06b0*/  MOV R8, 0x6d0 ;  /* 0x000006d000087802 */ /* 0x000fd00000000f00 */
[----:B01----:R-:W-:Y:S05]  /*06c0*/  CALL.REL.NOINC `($FinishLine$__cuda_sm3x_div_rn_noftz_f32) ;  /* 0x0000070000007944 */ /* 0x003fea0003c00000 */
[----:B------:R-:W-:Y:S02]  /*06d0*/  FADD R8, -R13, 1 ;  /* 0x3f8000000d087421 */ /* 0x000fe40000000100 */
[----:B------:R-:W-:-:S02]  /*06e0*/  IMAD.MOV.U32 R9, RZ, RZ, 0x4 ;  /* 0x00000004ff097424 */ /* 0x000fc400078e00ff */
[----:B------:R-:W-:-:S04]  /*06f0*/  FMUL R8, R8, c[0x0][0x170] ;  /* 0x00005c0008087a20 */ /* 0x000fc80000400000 */
[----:B------:R-:W-:-:S06]  /*0700*/  FFMA R13, R13, c[0x0][0x174], R8 ;  /* 0x00005d000d0d7a23 */ /* 0x000fcc0000000008 */
[----:B------:R-:W0:Y:S02]  /*0710*/  F2I.TRUNC.NTZ R13, R13 ;  /* 0x0000000d000d7305 */ /* 0x000e24000020f100 */
[----:B0-----:R-:W-:-:S04]  /*0720*/  IMAD.IADD R8, R13, 0x1, R2 ;  /* 0x000000010d087824 */ /* 0x001fc800078e0202 */
        /* <DEDUP_REMOVED lines=10> */
[----:B------:R-:W-:Y:S02]  /*07d0*/  IADD3 R10, R10, -0xb4, RZ ;  /* 0xffffff4c0a0a7810 */ /* 0x000fe40007ffe0ff */
[----:B------:R-:W-:Y:S01]  /*07e0*/  IADD3 R8, R3, 0x1, RZ ;  /* 0x0000000103087810 */ /* 0x000fe20007ffe0ff */
[----:B------:R-:W-:-:S04]  /*07f0*/  IMAD R11, R11, R11, R12 ;  /* 0x0000000b0b0b7224 */ /* 0x000fc800078e020c */
[----:B------:R-:W-:Y:S01]  /*0800*/  IMAD R11, R10, R10, R11 ;  /* 0x0000000a0a0b7224 */ /* 0x000fe200078e020b */
[----:B------:R0:W1:Y:S05]  /*0810*/  I2F R14, R8 ;  /* 0x00000008000e7306 */ /* 0x00006a0000201400 */
[----:B------:R-:W2:Y:S01]  /*0820*/  I2F R11, R11 ;  /* 0x0000000b000b7306 */ /* 0x000ea20000201400 */
[----:B0-----:R-:W-:Y:S02]  /*0830*/  MOV R8, 0x870 ;  /* 0x0000087000087802 */ /* 0x001fe40000000f00 */
[----:B--2---:R-:W-:-:S04]  /*0840*/  FSETP.GEU.AND P0, PT, R11, 2000, PT ;  /* 0x44fa00000b00780b */ /* 0x004fc80003f0e000 */
[----:B------:R-:W-:-:S08]  /*0850*/  SEL R9, RZ, 0x1, P0 ;  /* 0x00000001ff097807 */ /* 0x000fd00000000000 */
[----:B-1----:R-:W-:Y:S05]  /*0860*/  CALL.REL.NOINC `($FinishLine$__cuda_sm3x_div_rn_noftz_f32) ;  /* 0x0000056000007944 */ /* 0x002fea0003c00000 */
[----:B------:R-:W-:Y:S02]  /*0870*/  FADD R8, -R13, 1 ;  /* 0x3f8000000d087421 */ /* 0x000fe40000000100 */
[----:B------:R-:W-:Y:S02]  /*0880*/  IMAD.MOV.U32 R11, RZ, RZ, 0x4 ;  /* 0x00000004ff0b7424 */ /* 0x000fe400078e00ff */
        /* <DEDUP_REMOVED lines=19> */
[----:B------:R-:W2:Y:S02]  /*09c0*/  I2F R13, R13 ;  /* 0x0000000d000d7306 */ /* 0x000ea40000201400 */
[----:B--2---:R-:W-:-:S04]  /*09d0*/  FSETP.GEU.AND P0, PT, R13, 2000, PT ;  /* 0x44fa00000d00780b */ /* 0x004fc80003f0e000 */
[----:B------:R-:W-:-:S04]  /*09e0*/  SEL R8, RZ, 0x1, P0 ;  /* 0x00000001ff087807 */ /* 0x000fc80000000000 */
[----:B------:R-:W-:Y:S02]  /*09f0*/  IADD3 R4, R8, R9, R4 ;  /* 0x0000000908047210 */ /* 0x000fe40007ffe004 */
[----:B------:R-:W-:-:S08]  /*0a00*/  MOV R8, 0xa20 ;  /* 0x00000a2000087802 */ /* 0x000fd00000000f00 */
[----:B01----:R-:W-:Y:S05]  /*0a10*/  CALL.REL.NOINC `($FinishLine$__cuda_sm3x_div_rn_noftz_f32) ;  /* 0x000003b000007944 */ /* 0x003fea0003c00000 */
        /* <DEDUP_REMOVED lines=33> */
[----:B------:R-:W2:Y:S01]  /*0c30*/  LDG.E.SYS R10, [R10] ;  /* 0x000000000a0a7381 */ /* 0x000ea200001ee900 */
[----:B------:R-:W-:Y:S01]  /*0c40*/  IADD3 R3, R3, 0x4, RZ ;  /* 0x0000000403037810 */ /* 0x000fe20007ffe0ff */
[C---:B------:R-:W-:Y:S02]  /*0c50*/  IMAD R6, R15.reuse, c[0x0][0x168], R6 ;  /* 0x00005a000f067a24 */ /* 0x040fe400078e0206 */
[----:B------:R-:W-:Y:S01]  /*0c60*/  IMAD R2, R15, c[0x0][0x168], R2 ;  /* 0x00005a000f027a24 */ /* 0x000fe200078e0202 */
[----:B------:R-:W-:Y:S01]  /*0c70*/  ISETP.GE.AND P1, PT, R3, c[0x0][0x17c], PT ;  /* 0x00005f0003007a0c */ /* 0x000fe20003f26270 */
[C---:B------:R-:W-:Y:S02]  /*0c80*/  IMAD R7, R15.reuse, c[0x0][0x168], R7 ;  /* 0x00005a000f077a24 */ /* 0x040fe400078e0207 */
[----:B------:R-:W-:Y:S01]  /*0c90*/  IMAD R5, R15, c[0x0][0x168], R5 ;  /* 0x00005a000f057a24 */ /* 0x000fe200078e0205 */
[----:B--2---:R-:W-:Y:S02]  /*0ca0*/  SHF.R.U32.HI R12, RZ, 0x8, R10 ;  /* 0x00000008ff0c7819 */ /* 0x004fe4000001160a */
[----:B------:R-:W-:-:S02]  /*0cb0*/  LOP3.LUT R8, R10, 0xff, RZ, 0xc0, !PT ;  /* 0x000000ff0a087812 */ /* 0x000fc400078ec0ff */
[----:B------:R-:W-:Y:S02]  /*0cc0*/  SHF.R.U32.HI R16, RZ, 0x10, R10 ;  /* 0x00000010ff107819 */ /* 0x000fe4000001160a */
[----:B------:R-:W-:Y:S02]  /*0cd0*/  SGXT.U32 R12, R12, 0x8 ;  /* 0x000000080c0c781a */ /* 0x000fe40000000000 */
[----:B------:R-:W-:Y:S02]  /*0ce0*/  IADD3 R13, R8, -0x64, RZ ;  /* 0xffffff9c080d7810 */ /* 0x000fe40007ffe0ff */
        /* <DEDUP_REMOVED lines=8> */
[----:B------:R-:W-:-:S04]  /*0d70*/  SEL R8, RZ, 0x1, P0 ;  /* 0x00000001ff087807 */ /* 0x000fc80000000000 */
[----:B------:R-:W-:Y:S01]  /*0d80*/  IADD3 R4, R8, R9, R4 ;  /* 0x0000000908047210 */ /* 0x000fe20007ffe004 */
[----:B------:R-:W-:Y:S07]  /*0d90*/  @!P1 BRA `(.L_x_13) ;  /* 0xfffff90000009947 */ /* 0x000fee000383ffff */
.L_x_9:
[----:B------:R-:W-:Y:S02]  /*0da0*/  ULDC.64 UR4, c[0x0][0x180] ;  /* 0x0000600000047ab9 */ /* 0x000fe40000000a00 */
[----:B------:R-:W-:Y:S01]  /*0db0*/  STG.E.SYS [UR4], R4 ;  /* 0x00000004ff007986 */ /* 0x000fe2000c10e904 */
[----:B------:R-:W-:Y:S09]  /*0dc0*/  EXIT ;  /* 0x000000000000794d */ /* 0x000ff20003800000 */
        .weak           $FinishLine$__cuda_sm3x_div_rn_noftz_f32
        .type           $FinishLine$__cuda_sm3x_div_rn_noftz_f32,@function
        .size           $FinishLine$__cuda_sm3x_div_rn_noftz_f32,($FinishLine$__cuda_sm3x_div_rn_noftz_f32_slowpath - $FinishLine$__cuda_sm3x_div_rn_noftz_f32)
$FinishLine$__cuda_sm3x_div_rn_noftz_f32:
[----:B------:R-:W0:Y:S02]  /*0dd0*/  FCHK P0, R14, R0 ;  /* 0x000000000e007302 */ /* 0x000e240000000000 */
[----:B0-----:R-:W-:Y:S05]  /*0de0*/  @P0 BRA `(.L_x_14) ;  /* 0x000000c000000947 */ /* 0x001fea0003800000 */
[----:B------:R-:W0:Y:S01]  /*0df0*/  MUFU.RCP R10, R0 ;  /* 0x00000000000a7308 */ /* 0x000e220000001000 */
[----:B------:R-:W-:-:S04]  /*0e00*/  FADD.FTZ R11, -R0, -RZ ;  /* 0x800000ff000b7221 */ /* 0x000fc80000010100 */
[----:B0-----:R-:W-:-:S04]  /*0e10*/  FFMA R13, R10, R11, 1 ;  /* 0x3f8000000a0d7423 */ /* 0x001fc8000000000b */
[----:B------:R-:W-:-:S04]  /*0e20*/  FFMA R13, R10, R13, R10 ;  /* 0x0000000d0a0d7223 */ /* 0x000fc8000000000a */
[----:B------:R-:W-:-:S04]  /*0e30*/  FFMA R10, R14, R13, RZ ;  /* 0x0000000d0e0a7223 */ /* 0x000fc800000000ff */
[----:B------:R-:W-:-:S04]  /*0e40*/  FFMA R12, R11, R10, R14 ;  /* 0x0000000a0b0c7223 */ /* 0x000fc8000000000e */
[----:B------:R-:W-:Y:S02]  /*0e50*/  FFMA R12, R13, R12, R10 ;  /* 0x0000000c0d0c7223 */ /* 0x000fe4000000000a */
[----:B------:R-:W-:Y:S02]  /*0e60*/  IMAD.MOV.U32 R10, RZ, RZ, R8 ;  /* 0x000000ffff0a7224 */ /* 0x000fe400078e0008 */
[----:B------:R-:W-:-:S04]  /*0e70*/  FFMA R11, R11, R12, R14 ;  /* 0x0000000c0b0b7223 */ /* 0x000fc8000000000e */
[----:B------:R-:W-:Y:S02]  /*0e80*/  FFMA R13, R13, R11, R12 ;  /* 0x0000000b0d0d7223 */ /* 0x000fe4000000000c */
[----:B------:R-:W-:-:S06]  /*0e90*/  IMAD.MOV.U32 R11, RZ, RZ, 0x0 ;  /* 0x00000000ff0b7424 */ /* 0x000fcc00078e00ff */
[----:B------:R-:W-:Y:S05]  /*0ea0*/  RET.REL.NODEC R10 `(FinishLine) ;  /* 0xfffff1500a007950 */ /* 0x000fea0003c3ffff */
.L_x_14:
[----:B------:R-:W-:Y:S01]  /*0eb0*/  IMAD.MOV.U32 R13, RZ, RZ, R14 ;  /* 0x000000ffff0d7224 */ /* 0x000fe200078e000e */
[----:B------:R-:W-:Y:S01]  /*0ec0*/  MOV R17, 0xef0 ;  /* 0x00000ef000117802 */ /* 0x000fe20000000f00 */
[----:B------:R-:W-:-:S08]  /*0ed0*/  IMAD.MOV.U32 R14, RZ, RZ, R0 ;  /* 0x000000ffff0e7224 */ /* 0x000fd000078e0000 */
[----:B------:R-:W-:Y:S05]  /*0ee0*/  CALL.REL.NOINC `($FinishLine$__cuda_sm3x_div_rn_noftz_f32_slowpath) ;  /* 0x0000003000007944 */ /* 0x000fea0003c00000 */
[----:B------:R-:W-:Y:S02]  /*0ef0*/  IMAD.MOV.U32 R10, RZ, RZ, R8 ;  /* 0x000000ffff0a7224 */ /* 0x000fe400078e0008 */
[----:B------:R-:W-:-:S06]  /*0f00*/  IMAD.MOV.U32 R11, RZ, RZ, 0x0 ;  /* 0x00000000ff0b7424 */ /* 0x000fcc00078e00ff */
[----:B------:R-:W-:Y:S05]  /*0f10*/  RET.REL.NODEC R10 `(FinishLine) ;  /* 0xfffff0e00a007950 */ /* 0x000fea0003c3ffff */
        .weak           $FinishLine$__cuda_sm3x_div_rn_noftz_f32_slowpath
        .type           $FinishLine$__cuda_sm3x_div_rn_noftz_f32_slowpath,@function
        .size           $FinishLine$__cuda_sm3x_div_rn_noftz_f32_slowpath,(.L_x_47 - $FinishLine$__cuda_sm3x_div_rn_noftz_f32_slowpath)
$FinishLine$__cuda_sm3x_div_rn_noftz_f32_slowpath:
[--C-:B------:R-:W-:Y:S02]  /*0f20*/  SHF.R.U32.HI R11, RZ, 0x17, R14.reuse ;  /* 0x00000017ff0b7819 */ /* 0x100fe4000001160e */
[--C-:B------:R-:W-:Y:S02]  /*0f30*/  SHF.R.U32.HI R10, RZ, 0x17, R13.reuse ;  /* 0x00000017ff0a7819 */ /* 0x100fe4000001160d */
[----:B------:R-:W-:Y:S01]  /*0f40*/  LOP3.LUT R18, R11, 0xff, RZ, 0xc0, !PT ;  /* 0x000000ff0b127812 */ /* 0x000fe200078ec0ff */
[----:B------:R-:W-:Y:S01]  /*0f50*/  IMAD.MOV.U32 R11, RZ, RZ, R14 ;  /* 0x000000ffff0b7224 */ /* 0x000fe200078e000e */
[----:B------:R-:W-:Y:S01]  /*0f60*/  LOP3.LUT R16, R10, 0xff, RZ, 0xc0, !PT ;  /* 0x000000ff0a107812 */ /* 0x000fe200078ec0ff */
[----:B------:R-:W-:Y:S01]  /*0f70*/  IMAD.MOV.U32 R10, RZ, RZ, R13 ;  /* 0x000000ffff0a7224 */ /* 0x000fe200078e000d */
[----:B------:R-:W-:Y:S02]  /*0f80*/  IADD3 R19, R18, -0x1, RZ ;  /* 0xffffffff12137810 */ /* 0x000fe40007ffe0ff */
[----:B------:R-:W-:-:S02]  /*0f90*/  IADD3 R15, R16, -0x1, RZ ;  /* 0xffffffff100f7810 */ /* 0x000fc40007ffe0ff */
[----:B------:R-:W-:-:S04]  /*0fa0*/  ISETP.GT.U32.AND P0, PT, R19, 0xfd, PT ;  /* 0x000000fd1300780c */ /* 0x000fc80003f04070 */
[----:B------:R-:W-:-:S12]  /*0fb0*/  ISETP.GT.U32.OR P0, PT, R15, 0xfd, P0 ;  /* 0x000000fd0f00780c */ /* 0x000fd80000704470 */
[----:B------:R-:W-:Y:S01]  /*0fc0*/  @!P0 IMAD.MOV.U32 R12, RZ, RZ, RZ ;  /* 0x000000ffff0c8224 */ /* 0x000fe200078e00ff */
[----:B------:R-:W-:Y:S07]  /*0fd0*/  @!P0 BRA `(.L_x_15) ;  /* 0x0000017000008947 */ /* 0x000fee0003800000 */
[----:B------:R-:W-:Y:S02]  /*0fe0*/  FSETP.GTU.FTZ.AND P0, PT, |R13|, +INF , PT ;  /* 0x7f8000000d00780b */ /* 0x000fe40003f1c200 */
[----:B------:R-:W-:-:S04]  /*0ff0*/  FSETP.GTU.FTZ.AND P1, PT, |R14|, +INF , PT ;  /* 0x7f8000000e00780b */ /* 0x000fc80003f3c200 */
[----:B------:R-:W-:-:S12]  /*1000*/  PLOP3.LUT P0, PT, P0, P1, PT, 0xa8, 0x0 ;  /* 0x000000000000781c */ /* 0x000fd80000703570 */
[----:B------:R-:W-:Y:S05]  /*1010*/  @P0 BRA `(.L_x_16) ;  /* 0x0000059000000947 */ /* 0x000fea0003800000 */
[----:B------:R-:W-:-:S12]  /*1020*/  LOP3.LUT P0, RZ, R11, 0x7fffffff, R10, 0xc8, !PT ;  /* 0x7fffffff0bff7812 */ /* 0x000fd8000780c80a */
[----:B------:R-:W-:Y:S05]  /*1030*/  @!P0 BRA `(.L_x_17) ;  /* 0x0000053000008947 */ /* 0x000fea0003800000 */
[C---:B------:R-:W-:Y:S02]  /*1040*/  FSETP.NEU.FTZ.AND P2, PT, |R13|.reuse, +INF , PT ;  /* 0x7f8000000d00780b */ /* 0x040fe40003f5d200 */
[----:B------:R-:W-:Y:S02]  /*1050*/  FSETP.NEU.FTZ.AND P1, PT, |R14|, +INF , PT ;  /* 0x7f8000000e00780b */ /* 0x000fe40003f3d200 */
[----:B------:R-:W-:-:S10]  /*1060*/  FSETP.NEU.FTZ.AND P0, PT, |R13|, +INF , PT ;  /* 0x7f8000000d00780b */ /* 0x000fd40003f1d200 */
[----:B------:R-:W-:Y:S05]  /*1070*/  @!P1 BRA !P2, `(.L_x_17) ;  /* 0x000004f000009947 */ /* 0x000fea0005000000 */
[----:B------:R-:W-:-:S04]  /*1080*/  LOP3.LUT P2, RZ, R10, 0x7fffffff, RZ, 0xc0, !PT ;  /* 0x7fffffff0aff7812 */ /* 0x000fc8000784c0ff */
[----:B------:R-:W-:-:S12]  /*1090*/  PLOP3.LUT P1, PT, P1, P2, PT, 0x2a, 0x0 ;  /* 0x000000000000781c */ /* 0x000fd80000f24572 */
[----:B------:R-:W-:Y:S05]  /*10a0*/  @P1 BRA `(.L_x_18) ;  /* 0x0000048000001947 */ /* 0x000fea0003800000 */
[----:B------:R-:W-:-:S04]  /*10b0*/  LOP3.LUT P1, RZ, R11, 0x7fffffff, RZ, 0xc0, !PT ;  /* 0x7fffffff0bff7812 */ /* 0x000fc8000782c0ff */
[----:B------:R-:W-:-:S12]  /*10c0*/  PLOP3.LUT P0, PT, P0, P1, PT, 0x2a, 0x0 ;  /* 0x000000000000781c */ /* 0x000fd80000702572 */
[----:B------:R-:W-:Y:S05]  /*10d0*/  @P0 BRA `(.L_x_19) ;  /* 0x0000040000000947 */ /* 0x000fea0003800000 */
[----:B------:R-:W-:Y:S02]  /*10e0*/  ISETP.GE.AND P0, PT, R15, RZ, PT ;  /* 0x000000ff0f00720c */ /* 0x000fe40003f06270 */
[----:B------:R-:W-:-:S10]  /*10f0*/  ISETP.GE.AND P1, PT, R19, RZ, PT ;  /* 0x000000ff1300720c */ /* 0x000fd40003f26270 */
[----:B------:R-:W-:Y:S02]  /*1100*/  @P0 IMAD.MOV.U32 R12, RZ, RZ, RZ ;  /* 0x000000ffff0c0224 */ /* 0x000fe400078e00ff */
[----:B------:R-:W-:Y:S02]  /*1110*/  @!P0 IMAD.MOV.U32 R12, RZ, RZ, -0x40 ;  /* 0xffffffc0ff0c8424 */ /* 0x000fe400078e00ff */
[----:B------:R-:W-:Y:S02]  /*1120*/  @!P0 FFMA R10, R13, 1.84467440737095516160e+19, RZ ;  /* 0x5f8000000d0a8823 */ /* 0x000fe400000000ff */
[----:B------:R-:W-:Y:S01]  /*1130*/  @!P1 FFMA R11, R14, 1.84467440737095516160e+19, RZ ;  /* 0x5f8000000e0b9823 */ /* 0x000fe200000000ff */
[----:B------:R-:W-:-:S08]  /*1140*/  @!P1 IADD3 R12, R12, 0x40, RZ ;  /* 0x000000400c0c9810 */ /* 0x000fd00007ffe0ff */
.L_x_15:
[----:B------:R-:W-:-:S05]  /*1150*/  LEA R14, R18, 0xc0800000, 0x17 ;  /* 0xc0800000120e7811 */ /* 0x000fca00078eb8ff */
[----:B------:R-:W-:Y:S01]  /*1160*/  IMAD.IADD R14, R11, 0x1, -R14 ;  /* 0x000000010b0e7824 */ /* 0x000fe200078e0a0e */
[----:B------:R-:W-:-:S03]  /*1170*/  IADD3 R11, R16, -0x7f, RZ ;  /* 0xffffff81100b7810 */ /* 0x000fc60007ffe0ff */
[----:B------:R-:W-:Y:S02]  /*1180*/  FADD.FTZ R15, -R14, -RZ ;  /* 0x800000ff0e0f7221 */ /* 0x000fe40000010100 */
[----:B------:R-:W0:Y:S01]  /*1190*/  MUFU.RCP R13, R14 ;  /* 0x0000000e000d7308 */ /* 0x000e220000001000 */
[C---:B------:R-:W-:Y:S01]  /*11a0*/  IMAD R10, R11.reuse, -0x800000, R10 ;  /* 0xff8000000b0a7824 */ /* 0x040fe200078e020a */
[----:B------:R-:W-:-:S05]  /*11b0*/  IADD3 R11, R11, 0x7f, -R18 ;  /* 0x0000007f0b0b7810 */ /* 0x000fca0007ffe812 */
[----:B------:R-:W-:Y:S02]  /*11c0*/  IMAD.IADD R11, R11, 0x1, R12 ;  /* 0x000000010b0b7824 */ /* 0x000fe400078e020c */
[----:B0-----:R-:W-:-:S04]  /*11d0*/  FFMA R16, R13, R15, 1 ;  /* 0x3f8000000d107423 */ /* 0x001fc8000000000f */
[----:B------:R-:W-:-:S04]  /*11e0*/  FFMA R19, R13, R16, R13 ;  /* 0x000000100d137223 */ /* 0x000fc8000000000d */
[----:B------:R-:W-:-:S04]  /*11f0*/  FFMA R13, R10, R19, RZ ;  /* 0x000000130a0d7223 */ /* 0x000fc800000000ff */
[----:B------:R-:W-:-:S04]  /*1200*/  FFMA R16, R15, R13, R10 ;  /* 0x0000000d0f107223 */ /* 0x000fc8000000000a */
[----:B------:R-:W-:-:S04]  /*1210*/  FFMA R16, R19, R16, R13 ;  /* 0x0000001013107223 */ /* 0x000fc8000000000d */
[----:B------:R-:W-:-:S04]  /*1220*/  FFMA R15, R15, R16, R10 ;  /* 0x000000100f0f7223 */ /* 0x000fc8000000000a */
[----:B------:R-:W-:-:S05]  /*1230*/  FFMA R13, R19, R15, R16 ;  /* 0x0000000f130d7223 */ /* 0x000fca0000000010 */
[----:B------:R-:W-:-:S04]  /*1240*/  SHF.R.U32.HI R10, RZ, 0x17, R13 ;  /* 0x00000017ff0a7819 */ /* 0x000fc8000001160d */
[----:B------:R-:W-:-:S05]  /*1250*/  LOP3.LUT R10, R10, 0xff, RZ, 0xc0, !PT ;  /* 0x000000ff0a0a7812 */ /* 0x000fca00078ec0ff */
[----:B------:R-:W-:-:S05]  /*1260*/  IMAD.IADD R14, R10, 0x1, R11 ;  /* 0x000000010a0e7824 */ /* 0x000fca00078e020b */
[----:B------:R-:W-:-:S04]  /*1270*/  IADD3 R10, R14, -0x1, RZ ;  /* 0xffffffff0e0a7810 */ /* 0x000fc80007ffe0ff */
[----:B------:R-:W-:-:S12]  /*1280*/  ISETP.GE.U32.AND P0, PT, R10, 0xfe, PT ;  /* 0x000000fe0a00780c */ /* 0x000fd80003f06070 */
[----:B------:R-:W-:Y:S05]  /*1290*/  @!P0 BRA `(.L_x_20) ;  /* 0x0000020000008947 */ /* 0x000fea0003800000 */
[----:B------:R-:W-:-:S12]  /*12a0*/  ISETP.GT.AND P0, PT, R14, 0xfe, PT ;  /* 0x000000fe0e00780c */ /* 0x000fd80003f04270 */
[----:B------:R-:W-:Y:S05]  /*12b0*/  @P0 BRA `(.L_x_21) ;  /* 0x000001b000000947 */ /* 0x000fea0003800000 */
[----:B------:R-:W-:-:S12]  /*12c0*/  ISETP.GE.AND P0, PT, R14, 0x1, PT ;  /* 0x000000010e00780c */ /* 0x000fd80003f06270 */
[----:B------:R-:W-:Y:S05]  /*12d0*/  @P0 BRA `(.L_x_22) ;  /* 0x000001d000000947 */ /* 0x000fea0003800000 */
[----:B------:R-:W-:Y:S02]  /*12e0*/  ISETP.GE.AND P0, PT, R14, -0x18, PT ;  /* 0xffffffe80e00780c */ /* 0x000fe40003f06270 */
[----:B------:R-:W-:-:S10]  /*12f0*/  LOP3.LUT R13, R13, 0x80000000, RZ, 0xc0, !PT ;  /* 0x800000000d0d7812 */ /* 0x000fd400078ec0ff */
[----:B------:R-:W-:Y:S05]  /*1300*/  @!P0 BRA `(.L_x_22) ;  /* 0x000001a000008947 */ /* 0x000fea0003800000 */
[CCC-:B------:R-:W-:Y:S01]  /*1310*/  FFMA.RZ R10, R19.reuse, R15.reuse, R16.reuse ;  /* 0x0000000f130a7223 */ /* 0x1c0fe2000000c010 */
[C---:B------:R-:W-:Y:S01]  /*1320*/  ISETP.NE.AND P2, PT, R14.reuse, RZ, PT ;  /* 0x000000ff0e00720c */ /* 0x040fe20003f45270 */
[CCC-:B------:R-:W-:Y:S01]  /*1330*/  FFMA.RM R11, R19.reuse, R15.reuse, R16.reuse ;  /* 0x0000000f130b7223 */ /* 0x1c0fe20000004010 */
[----:B------:R-:W-:Y:S02]  /*1340*/  ISETP.NE.AND P1, PT, R14, RZ, PT ;  /* 0x000000ff0e00720c */ /* 0x000fe40003f25270 */
[----:B------:R-:W-:Y:S01]  /*1350*/  LOP3.LUT R12, R10, 0x7fffff, RZ, 0xc0, !PT ;  /* 0x007fffff0a0c7812 */ /* 0x000fe200078ec0ff */
[----:B------:R-:W-:Y:S01]  /*1360*/  FFMA.RP R10, R19, R15, R16 ;  /* 0x0000000f130a7223 */ /* 0x000fe20000008010 */
[----:B------:R-:W-:Y:S01]  /*1370*/  IADD3 R15, R14, 0x20, RZ ;  /* 0x000000200e0f7810 */ /* 0x000fe20007ffe0ff */
[----:B------:R-:W-:Y:S01]  /*1380*/  IMAD.MOV R14, RZ, RZ, -R14 ;  /* 0x000000ffff0e7224 */ /* 0x000fe200078e0a0e */
[----:B------:R-:W-:Y:S02]  /*1390*/  LOP3.LUT R12, R12, 0x800000, RZ, 0xfc, !PT ;  /* 0x008000000c0c7812 */ /* 0x000fe400078efcff */
[----:B------:R-:W-:-:S02]  /*13a0*/  FSETP.NEU.FTZ.AND P0, PT, R10, R11, PT ;  /* 0x0000000b0a00720b */ /* 0x000fc40003f1d000 */
[----:B------:R-:W-:Y:S02]  /*13b0*/  SHF.L.U32 R15, R12, R15, RZ ;  /* 0x0000000f0c0f7219 */ /* 0x000fe400000006ff */
[----:B------:R-:W-:Y:S02]  /*13c0*/  SEL R11, R14, RZ, P2 ;  /* 0x000000ff0e0b7207 */ /* 0x000fe40001000000 */
[----:B------:R-:W-:Y:S02]  /*13d0*/  ISETP.NE.AND P1, PT, R15, RZ, P1 ;  /* 0x000000ff0f00720c */ /* 0x000fe40000f25270 */
[----:B------:R-:W-:Y:S02]  /*13e0*/  SHF.R.U32.HI R11, RZ, R11, R12 ;  /* 0x0000000bff0b7219 */ /* 0x000fe4000001160c */
[----:B------:R-:W-:Y:S02]  /*13f0*/  PLOP3.LUT P0, PT, P0, P1, PT, 0xa8, 0x0 ;  /* 0x000000000000781c */ /* 0x000fe40000703570 */
[----:B------:R-:W-:-:S02]  /*1400*/  SHF.R.U32.HI R15, RZ, 0x1, R11 ;  /* 0x00000001ff0f7819 */ /* 0x000fc4000001160b */
[----:B------:R-:W-:-:S04]  /*1410*/  SEL R10, RZ, 0x1, !P0 ;  /* 0x00000001ff0a7807 */ /* 0x000fc80004000000 */
[----:B------:R-:W-:-:S04]  /*1420*/  LOP3.LUT R10, R10, 0x1, R15, 0xf8, !PT ;  /* 0x000000010a0a7812 */ /* 0x000fc800078ef80f */
[----:B------:R-:W-:-:S05]  /*1430*/  LOP3.LUT R10, R10, R11, RZ, 0xc0, !PT ;  /* 0x0000000b0a0a7212 */ /* 0x000fca00078ec0ff */
[----:B------:R-:W-:-:S05]  /*1440*/  IMAD.IADD R10, R15, 0x1, R10 ;  /* 0x000000010f0a7824 */ /* 0x000fca00078e020a */
[----:B------:R-:W-:Y:S01]  /*1450*/  LOP3.LUT R13, R10, R13, RZ, 0xfc, !PT ;  /* 0x0000000d0a0d7212 */ /* 0x000fe200078efcff */
[----:B------:R-:W-:Y:S07]  /*1460*/  BRA `(.L_x_22) ;  /* 0x0000004000007947 */ /* 0x000fee0003800000 */
.L_x_21:
[----:B------:R-:W-:-:S04]  /*1470*/  LOP3.LUT R13, R13, 0x80000000, RZ, 0xc0, !PT ;  /* 0x800000000d0d7812 */ /* 0x000fc800078ec0ff */
[----:B------:R-:W-:Y:S01]  /*1480*/  LOP3.LUT R13, R13, 0x7f800000, RZ, 0xfc, !PT ;  /* 0x7f8000000d0d7812 */ /* 0x000fe200078efcff */
[----:B------:R-:W-:Y:S07]  /*1490*/  BRA `(.L_x_22) ;  /* 0x0000001000007947 */ /* 0x000fee0003800000 */
.L_x_20:
[----:B------:R-:W-:-:S08]  /*14a0*/  IMAD R13, R11, 0x800000, R13 ;  /* 0x008000000b0d7824 */ /* 0x000fd000078e020d */
.L_x_22:
[----:B------:R-:W-:Y:S02]  /*14b0*/  IMAD.MOV.U32 R10, RZ, RZ, R17 ;  /* 0x000000ffff0a7224 */ /* 0x000fe400078e0011 */
[----:B------:R-:W-:-:S06]  /*14c0*/  IMAD.MOV.U32 R11, RZ, RZ, 0x0 ;  /* 0x00000000ff0b7424 */ /* 0x000fcc00078e00ff */
[----:B------:R-:W-:Y:S05]  /*14d0*/  RET.REL.NODEC R10 `(FinishLine) ;  /* 0xffffeb200a007950 */ /* 0x000fea0003c3ffff */
.L_x_19:
[----:B------:R-:W-:Y:S01]  /*14e0*/  LOP3.LUT R10, R11, 0x80000000, R10, 0x48, !PT ;  /* 0x800000000b0a7812 */ /* 0x000fe200078e480a */
[----:B------:R-:W-:-:S03]  /*14f0*/  IMAD.MOV.U32 R11, RZ, RZ, 0x0 ;  /* 0x00000000ff0b7424 */ /* 0x000fc600078e00ff */
[----:B------:R-:W-:Y:S01]  /*1500*/  LOP3.LUT R13, R10, 0x7f800000, RZ, 0xfc, !PT ;  /* 0x7f8000000a0d7812 */ /* 0x000fe200078efcff */
[----:B------:R-:W-:-:S06]  /*1510*/  IMAD.MOV.U32 R10, RZ, RZ, R17 ;  /* 0x000000ffff0a7224 */ /* 0x000fcc00078e0011 */
[----:B------:R-:W-:Y:S05]  /*1520*/  RET.REL.NODEC R10 `(FinishLine) ;  /* 0xffffead00a007950 */ /* 0x000fea0003c3ffff */
.L_x_18:
[----:B------:R-:W-:Y:S01]  /*1530*/  LOP3.LUT R13, R11, 0x80000000, R10, 0x48, !PT ;  /* 0x800000000b0d7812 */ /* 0x000fe200078e480a */
[----:B------:R-:W-:Y:S02]  /*1540*/  IMAD.MOV.U32 R10, RZ, RZ, R17 ;  /* 0x000000ffff0a7224 */ /* 0x000fe400078e0011 */
[----:B------:R-:W-:-:S06]  /*1550*/  IMAD.MOV.U32 R11, RZ, RZ, 0x0 ;  /* 0x00000000ff0b7424 */ /* 0x000fcc00078e00ff */
[----:B------:R-:W-:Y:S05]  /*1560*/  RET.REL.NODEC R10 `(FinishLine) ;  /* 0xffffea900a007950 */ /* 0x000fea0003c3ffff */
.L_x_17:
[----:B------:R-:W-:Y:S02]  /*1570*/  IMAD.MOV.U32 R10, RZ, RZ, R17 ;  /* 0x000000ffff0a7224 */ /* 0x000fe400078e0011 */
[----:B------:R-:W-:Y:S02]  /*1580*/  IMAD.MOV.U32 R11, RZ, RZ, 0x0 ;  /* 0x00000000ff0b7424 */ /* 0x000fe400078e00ff */
[----:B------:R-:W-:-:S04]  /*1590*/  IMAD.MOV.U32 R13, RZ, RZ, 0x7fffffff ;  /* 0x7fffffffff0d7424 */ /* 0x000fc800078e00ff */
[----:B------:R-:W-:Y:S05]  /*15a0*/  RET.REL.NODEC R10 `(FinishLine) ;  /* 0xffffea500a007950 */ /* 0x000fea0003c3ffff */
.L_x_16:
[----:B------:R-:W-:Y:S02]  /*15b0*/  IMAD.MOV.U32 R10, RZ, RZ, R17 ;  /* 0x000000ffff0a7224 */ /* 0x000fe400078e0011 */
[----:B------:R-:W-:Y:S02]  /*15c0*/  IMAD.MOV.U32 R11, RZ, RZ, 0x0 ;  /* 0x00000000ff0b7424 */ /* 0x000fe400078e00ff */
[----:B------:R-:W-:-:S04]  /*15d0*/  FADD.FTZ R13, R13, R14 ;  /* 0x0000000e0d0d7221 */ /* 0x000fc80000010000 */
[----:B------:R-:W-:Y:S05]  /*15e0*/  RET.REL.NODEC R10 `(FinishLine) ;  /* 0xffffea100a007950 */ /* 0x000fea0003c3ffff */
.L_x_23:
[----:B------:R-:W-:-:S00]  /*15f0*/  BRA `(.L_x_23) ;  /* 0xfffffff000007947 */ /* 0x000fc0000383ffff */
.L_x_47:


//--------------------- .text.FinishLine2         --------------------------
	.section	.text.FinishLine2,"ax",@progbits
	.sectioninfo	@"SHI_REGISTERS=16"
	.align	128
        .global         FinishLine2
        .type           FinishLine2,@function
        .size           FinishLine2,(.L_x_49 - FinishLine2)
        .other          FinishLine2,@"STO_CUDA_ENTRY STV_DEFAULT"
FinishLine2:
.text.FinishLine2:
[----:B------:R-:W-:-:S08]  /*0000*/  IMAD.MOV.U32 R1, RZ, RZ, c[0x0][0x28] ;  /* 0x00000a00ff017624 */ /* 0x000fd000078e00ff */
[----:B------:R-:W0:Y:S04]  /*0010*/  S2R R0, SR_CTAID.X ;  /* 0x0000000000007919 */ /* 0x000e280000002500 */
[----:B------:R-:W0:Y:S04]  /*0020*/  S2R R3, SR_TID.X ;  /* 0x0000000000037919 */ /* 0x000e280000002100 */
[----:B------:R-:W1:Y:S01]  /*0030*/  S2R R2, SR_TID.Y ;  /* 0x0000000000027919 */ /* 0x000e620000002200 */
[----:B0-----:R-:W-:-:S03]  /*0040*/  IMAD R0, R0, c[0x0][0x0], R3 ;  /* 0x0000000000007a24 */ /* 0x001fc600078e0203 */
[----:B------:R-:W1:Y:S02]  /*0050*/  S2R R3, SR_CTAID.Y ;  /* 0x0000000000037919 */ /* 0x000e640000002600 */
[----:B------:R-:W-:-:S12]  /*0060*/  ISETP.GE.U32.AND P0, PT, R0, c[0x0][0x168], PT ;  /* 0x00005a0000007a0c */ /* 0x000fd80003f06070 */
[----:B------:R-:W0:Y:S01]  /*0070*/  @!P0 I2F R4, R0 ;  /* 0x0000000000048306 */ /* 0x000e220000201400 */
[----:B-1----:R-:W-:Y:S01]  /*0080*/  IMAD R3, R3, c[0x0][0x4], R2 ;  /* 0x0000010003037a24 */ /* 0x002fe200078e0202 */
[----:B0-----:R-:W-:-:S04]  /*0090*/  FSETP.LT.OR P0, PT, R4, c[0x0][0x174], P0 ;  /* 0x00005d0004007a0b */ /* 0x001fc80000701400 */
[----:B------:R-:W-:-:S04]  /*00a0*/  ISETP.LT.OR P0, PT, R3, c[0x0][0x178], P0 ;  /* 0x00005e0003007a0c */ /* 0x000fc80000701670 */
[----:B------:R-:W-:-:S12]  /*00b0*/  ISETP.GT.OR P0, PT, R3, c[0x0][0x17c], P0 ;  /* 0x00005f0003007a0c */ /* 0x000fd80000704670 */
[----:B------:R-:W-:Y:S05]  /*00c0*/  @P0 EXIT ;  /* 0x000000000000094d */ /* 0x000fea0003800000 */
[----:B------:R0:W1:Y:S01]  /*00d0*/  I2F R4, R3 ;  /* 0x0000000300047306 */ /* 0x0000620000201400 */
[----:B------:R-:W2:Y:S01]  /*00e0*/  I2F.U32 R5, c[0x0][0x16c] ;  /* 0x00005b0000057b06 */ /* 0x000ea20000201000 */
[----:B------:R-:W-:Y:S01]  /*00f0*/  BSSY B1, `(.L_x_24) ;  /* 0x0000003000017945 */ /* 0x000fe20003800000 */
[----:B------:R-:W-:-:S08]  /*0100*/  MOV R2, 0x120 ;  /* 0x0000012000027802 */ /* 0x000fd00000000f00 */
[----:B012---:R-:W-:Y:S05]  /*0110*/  CALL.REL.NOINC `($FinishLine2$__cuda_sm3x_div_rn_noftz_f32) ;  /* 0x000001e000007944 */ /* 0x007fea0003c00000 */
[----:B------:R-:W-:Y:S05]  /*0120*/  BSYNC B1 ;  /* 0x0000000000017941 */ /* 0x000fea0003800000 */
.L_x_24:
        /* <DEDUP_REMOVED lines=8> */
[----:B------:R-:W-:-:S04]  /*01b0*/  IMAD R3, R3, c[0x0][0x168], R0 ;  /* 0x00005a0003037a24 */ /* 0x000fc800078e0200 */
[----:B------:R-:W-:Y:S01]  /*01c0*/  IMAD.WIDE.U32 R2, R3, R9, c[0x0][0x160] ;  /* 0x0000580003027625 */ /* 0x000fe200078e0009 */
[--C-:B--2---:R-:W-:Y:S02]  /*01d0*/  SHF.R.U32.HI R7, RZ, 0x8, R4.reuse ;  /* 0x00000008ff077819 */ /* 0x104fe40000011604 */
[----:B------:R-:W-:Y:S02]  /*01e0*/  LOP3.LUT R6, R4, 0xff, RZ, 0xc0, !PT ;  /* 0x000000ff04067812 */ /* 0x000fe400078ec0ff */
[----:B------:R-:W-:Y:S02]  /*01f0*/  SHF.R.U32.HI R10, RZ, 0x10, R4 ;  /* 0x00000010ff0a7819 */ /* 0x000fe40000011604 */
[----:B------:R-:W-:Y:S02]  /*0200*/  SGXT.U32 R7, R7, 0x8 ;  /* 0x000000080707781a */ /* 0x000fe40000000000 */
[----:B------:R-:W-:Y:S02]  /*0210*/  IADD3 R8, R6, -0x64, RZ ;  /* 0xffffff9c06087810 */ /* 0x000fe40007ffe0ff */
[----:B------:R-:W-:-:S02]  /*0220*/  SGXT.U32 R6, R10, 0x8 ;  /* 0x000000080a06781a */ /* 0x000fc40000000000 */
[----:B------:R-:W-:Y:S01]  /*0230*/  IADD3 R7, R7, -0x49, RZ ;  /* 0xffffffb707077810 */ /* 0x000fe20007ffe0ff */
[----:B------:R-:W-:Y:S01]  /*0240*/  IMAD R8, R8, R8, RZ ;  /* 0x0000000808087224 */ /* 0x000fe200078e02ff */
[----:B------:R-:W-:-:S03]  /*0250*/  IADD3 R6, R6, -0xb4, RZ ;  /* 0xffffff4c06067810 */ /* 0x000fc60007ffe0ff */
[----:B------:R-:W-:-:S04]  /*0260*/  IMAD R7, R7, R7, R8 ;  /* 0x0000000707077224 */ /* 0x000fc800078e0208 */
[----:B------:R-:W-:-:S06]  /*0270*/  IMAD R7, R6, R6, R7 ;  /* 0x0000000606077224 */ /* 0x000fcc00078e0207 */
[----:B------:R-:W0:Y:S02]  /*0280*/  I2F R7, R7 ;  /* 0x0000000700077306 */ /* 0x000e240000201400 */
[----:B0-----:R-:W-:-:S12]  /*0290*/  FSETP.GEU.AND P0, PT, R7, 2000, PT ;  /* 0x44fa00000700780b */ /* 0x001fd80003f0e000 */
[----:B------:R-:W-:-:S08]  /*02a0*/  @P0 IMAD.MOV.U32 R5, RZ, RZ, -0x1 ;  /* 0xffffffffff050424 */ /* 0x000fd000078e00ff */
[----:B------:R0:W-:Y:S01]  /*02b0*/  @P0 STG.E.SYS [R2], R5 ;  /* 0x0000000502000386 */ /* 0x0001e2000010e900 */
[----:B------:R-:W-:Y:S05]  /*02c0*/  @P0 EXIT ;  /* 0x000000000000094d */ /* 0x000fea0003800000 */
[----:B0-----:R-:W-:-:S08]  /*02d0*/  IMAD.MOV.U32 R5, RZ, RZ, -0x1000000 ;  /* 0xff000000ff057424 */ /* 0x001fd000078e00ff */
[----:B------:R-:W-:Y:S01]  /*02e0*/  STG.E.SYS [R2], R5 ;  /* 0x0000000502007386 */ /* 0x000fe2000010e900 */
[----:B------:R-:W-:Y:S05]  /*02f0*/  EXIT ;  /* 0x000000000000794d */ /* 0x000fea0003800000 */
        .weak           $FinishLine2$__cuda_sm3x_div_rn_noftz_f32
        .type           $FinishLine2$__cuda_sm3x_div_rn_noftz_f32,@function
        .size           $FinishLine2$__cuda_sm3x_div_rn_noftz_f32,($FinishLine2$__cuda_sm3x_div_rn_noftz_f32_slowpath - $FinishLine2$__cuda_sm3x_div_rn_noftz_f32)
$FinishLine2$__cuda_sm3x_div_rn_noftz_f32:
[----:B------:R-:W0:Y:S02]  /*0300*/  FCHK P0, R4, R5 ;  /* 0x0000000504007302 */ /* 0x000e240000000000 */
[----:B0-----:R-:W-:Y:S05]  /*0310*/  @P0 BRA `(.L_x_25) ;  /* 0x000000c000000947 */ /* 0x001fea0003800000 */
[----:B------:R0:W1:Y:S01]  /*0320*/  MUFU.RCP R6, R5 ;  /* 0x0000000500067308 */ /* 0x0000620000001000 */
[----:B------:R-:W-:Y:S02]  /*0330*/  FADD.FTZ R7, -R5, -RZ ;  /* 0x800000ff05077221 */ /* 0x000fe40000010100 */
[----:B0-----:R-:W-:Y:S02]  /*0340*/  IMAD.MOV.U32 R5, RZ, RZ, 0x0 ;  /* 0x00000000ff057424 */ /* 0x001fe400078e00ff */
[----:B-1----:R-:W-:-:S04]  /*0350*/  FFMA R9, R6, R7, 1 ;  /* 0x3f80000006097423 */ /* 0x002fc80000000007 */
[----:B------:R-:W-:-:S04]  /*0360*/  FFMA R9, R6, R9, R6 ;  /* 0x0000000906097223 */ /* 0x000fc80000000006 */
[----:B------:R-:W-:-:S04]  /*0370*/  FFMA R6, R4, R9, RZ ;  /* 0x0000000904067223 */ /* 0x000fc800000000ff */
[----:B------:R-:W-:-:S04]  /*0380*/  FFMA R8, R7, R6, R4 ;  /* 0x0000000607087223 */ /* 0x000fc80000000004 */
[----:B------:R-:W-:-:S04]  /*0390*/  FFMA R8, R9, R8, R6 ;  /* 0x0000000809087223 */ /* 0x000fc80000000006 */
[----:B------:R-:W-:-:S04]  /*03a0*/  FFMA R4, R7, R8, R4 ;  /* 0x0000000807047223 */ /* 0x000fc80000000004 */
[----:B------:R-:W-:Y:S02]  /*03b0*/  FFMA R6, R9, R4, R8 ;  /* 0x0000000409067223 */ /* 0x000fe40000000008 */
[----:B------:R-:W-:-:S08]  /*03c0*/  IMAD.MOV.U32 R4, RZ, RZ, R2 ;  /* 0x000000ffff047224 */ /* 0x000fd000078e0002 */
[----:B------:R-:W-:Y:S05]  /*03d0*/  RET.REL.NODEC R4 `(FinishLine2) ;  /* 0xfffffc2004007950 */ /* 0x000fea0003c3ffff */
.L_x_25:
[----:B------:R-:W-:Y:S01]  /*03e0*/  BSSY B0, `(.L_x_26) ;  /* 0x0000005000007945 */ /* 0x000fe20003800000 */
[----:B------:R-:W-:Y:S01]  /*03f0*/  IMAD.MOV.U32 R6, RZ, RZ, R4 ;  /* 0x000000ffff067224 */ /* 0x000fe200078e0004 */
[----:B------:R-:W-:Y:S01]  /*0400*/  MOV R11, 0x430 ;  /* 0x00000430000b7802 */ /* 0x000fe20000000f00 */
[----:B------:R-:W-:-:S08]  /*0410*/  IMAD.MOV.U32 R7, RZ, RZ, R5 ;  /* 0x000000ffff077224 */ /* 0x000fd000078e0005 */
[----:B------:R-:W-:Y:S05]  /*0420*/  CALL.REL.NOINC `($FinishLine2$__cuda_sm3x_div_rn_noftz_f32_slowpath) ;  /* 0x0000004000007944 */ /* 0x000fea0003c00000 */
[----:B------:R-:W-:Y:S05]  /*0430*/  BSYNC B0 ;  /* 0x0000000000007941 */ /* 0x000fea0003800000 */
.L_x_26:
[----:B------:R-:W-:Y:S02]  /*0440*/  IMAD.MOV.U32 R4, RZ, RZ, R2 ;  /* 0x000000ffff047224 */ /* 0x000fe400078e0002 */
[----:B------:R-:W-:-:S06]  /*0450*/  IMAD.MOV.U32 R5, RZ, RZ, 0x0 ;  /* 0x00000000ff057424 */ /* 0x000fcc00078e00ff */
[----:B------:R-:W-:Y:S05]  /*0460*/  RET.REL.NODEC R4 `(FinishLine2) ;  /* 0xfffffb9004007950 */ /* 0x000fea0003c3ffff */
        .weak           $FinishLine2$__cuda_sm3x_div_rn_noftz_f32_slowpath
        .type           $FinishLine2$__cuda_sm3x_div_rn_noftz_f32_slowpath,@function
        .size           $FinishLine2$__cuda_sm3x_div_rn_noftz_f32_slowpath,(.L_x_49 - $FinishLine2$__cuda_sm3x_div_rn_noftz_f32_slowpath)
$FinishLine2$__cuda_sm3x_div_rn_noftz_f32_slowpath:
[----:B------:R-:W-:Y:S01]  /*0470*/  SHF.R.U32.HI R5, RZ, 0x17, R7 ;  /* 0x00000017ff057819 */ /* 0x000fe20000011607 */
[----:B------:R-:W-:Y:S01]  /*0480*/  BSSY B2, `(.L_x_27) ;  /* 0x0000026000027945 */ /* 0x000fe20003800000 */
[----:B------:R-:W-:Y:S02]  /*0490*/  SHF.R.U32.HI R4, RZ, 0x17, R6 ;  /* 0x00000017ff047819 */ /* 0x000fe40000011606 */
[----:B------:R-:W-:Y:S02]  /*04a0*/  LOP3.LUT R5, R5, 0xff, RZ, 0xc0, !PT ;  /* 0x000000ff05057812 */ /* 0x000fe400078ec0ff */
[----:B------:R-:W-:Y:S02]  /*04b0*/  LOP3.LUT R4, R4, 0xff, RZ, 0xc0, !PT ;  /* 0x000000ff04047812 */ /* 0x000fe400078ec0ff */
        /* <DEDUP_REMOVED lines=9> */
[----:B------:R-:W-:Y:S01]  /*0550*/  @P0 BREAK B2 ;  /* 0x0000000000020942 */ /* 0x000fe20003800000 */
[----:B------:R-:W-:Y:S05]  /*0560*/  @P0 BRA `(.L_x_29) ;  /* 0x0000065000000947 */ /* 0x000fea0003800000 */
[----:B------:R-:W-:-:S12]  /*0570*/  LOP3.LUT P0, RZ, R7, 0x7fffffff, R6, 0xc8, !PT ;  /* 0x7fffffff07ff7812 */ /* 0x000fd8000780c806 */
[----:B------:R-:W-:Y:S01]  /*0580*/  @!P0 BREAK B2 ;  /* 0x0000000000028942 */ /* 0x000fe20003800000 */
[----:B------:R-:W-:Y:S05]  /*0590*/  @!P0 BRA `(.L_x_30) ;  /* 0x000005e000008947 */ /* 0x000fea0003800000 */
[C---:B------:R-:W-:Y:S02]  /*05a0*/  FSETP.NEU.FTZ.AND P2, PT, |R6|.reuse, +INF , PT ;  /* 0x7f8000000600780b */ /* 0x040fe40003f5d200 */
[----:B------:R-:W-:Y:S02]  /*05b0*/  FSETP.NEU.FTZ.AND P1, PT, |R7|, +INF , PT ;  /* 0x7f8000000700780b */ /* 0x000fe40003f3d200 */
[----:B------:R-:W-:-:S10]  /*05c0*/  FSETP.NEU.FTZ.AND P0, PT, |R6|, +INF , PT ;  /* 0x7f8000000600780b */ /* 0x000fd40003f1d200 */
[----:B------:R-:W-:Y:S01]  /*05d0*/  @!P1 BREAK !P2, B2 ;  /* 0x0000000000029942 */ /* 0x000fe20005000000 */
[----:B------:R-:W-:Y:S05]  /*05e0*/  @!P1 BRA !P2, `(.L_x_30) ;  /* 0x0000059000009947 */ /* 0x000fea0005000000 */
[----:B------:R-:W-:-:S04]  /*05f0*/  LOP3.LUT P2, RZ, R6, 0x7fffffff, RZ, 0xc0, !PT ;  /* 0x7fffffff06ff7812 */ /* 0x000fc8000784c0ff */
[----:B------:R-:W-:-:S12]  /*0600*/  PLOP3.LUT P1, PT, P1, P2, PT, 0x2a, 0x0 ;  /* 0x000000000000781c */ /* 0x000fd80000f24572 */
[----:B------:R-:W-:Y:S01]  /*0610*/  @P1 BREAK B2 ;  /* 0x0000000000021942 */ /* 0x000fe20003800000 */
[----:B------:R-:W-:Y:S05]  /*0620*/  @P1 BRA `(.L_x_31) ;  /* 0x0000051000001947 */ /* 0x000fea0003800000 */
[----:B------:R-:W-:-:S04]  /*0630*/  LOP3.LUT P1, RZ, R7, 0x7fffffff, RZ, 0xc0, !PT ;  /* 0x7fffffff07ff7812 */ /* 0x000fc8000782c0ff */
[----:B------:R-:W-:-:S12]  /*0640*/  PLOP3.LUT P0, PT, P0, P1, PT, 0x2a, 0x0 ;  /* 0x000000000000781c */ /* 0x000fd80000702572 */
[----:B------:R-:W-:Y:S01]  /*0650*/  @P0 BREAK B2 ;  /* 0x0000000000020942 */ /* 0x000fe20003800000 */
        /* <DEDUP_REMOVED lines=8> */
.L_x_28:
[----:B------:R-:W-:Y:S05]  /*06e0*/  BSYNC B2 ;  /* 0x0000000000027941 */ /* 0x000fea0003800000 */
.L_x_27:
[----:B------:R-:W-:Y:S01]  /*06f0*/  LEA R10, R5, 0xc0800000, 0x17 ;  /* 0xc0800000050a7811 */ /* 0x000fe200078eb8ff */
[----:B------:R-:W-:Y:S01]  /*0700*/  BSSY B2, `(.L_x_33) ;  /* 0x000003b000027945 */ /* 0x000fe20003800000 */
[----:B------:R-:W-:-:S03]  /*0710*/  IADD3 R4, R4, -0x7f, RZ ;  /* 0xffffff8104047810 */ /* 0x000fc60007ffe0ff */
[----:B------:R-:W-:Y:S01]  /*0720*/  IMAD.IADD R10, R7, 0x1, -R10 ;  /* 0x00000001070a7824 */ /* 0x000fe200078e0a0a */
[C---:B------:R-:W-:Y:S01]  /*0730*/  IADD3 R5, R4.reuse, 0x7f, -R5 ;  /* 0x0000007f04057810 */ /* 0x040fe20007ffe805 */
[----:B------:R-:W-:Y:S02]  /*0740*/  IMAD R6, R4, -0x800000, R6 ;  /* 0xff80000004067824 */ /* 0x000fe400078e0206 */
[----:B------:R-:W-:Y:S02]  /*0750*/  FADD.FTZ R9, -R10, -RZ ;  /* 0x800000ff0a097221 */ /* 0x000fe40000010100 */
[----:B------:R-:W0:Y:S01]  /*0760*/  MUFU.RCP R7, R10 ;  /* 0x0000000a00077308 */ /* 0x000e220000001000 */
        /* <DEDUP_REMOVED lines=14> */
[----:B------:R-:W-:Y:S01]  /*0850*/  ISETP.GT.AND P0, PT, R10, 0xfe, PT ;  /* 0x000000fe0a00780c */ /* 0x000fe20003f04270 */
[----:B------:R-:W-:Y:S11]  /*0860*/  BSSY B3, `(.L_x_35) ;  /* 0x000000a000037945 */ /* 0x000ff60003800000 */
[----:B------:R-:W-:Y:S01]  /*0870*/  @P0 BREAK B3 ;  /* 0x0000000000030942 */ /* 0x000fe20003800000 */
[----:B------:R-:W-:Y:S05]  /*0880*/  @P0 BRA `(.L_x_36) ;  /* 0x000001e000000947 */ /* 0x000fea0003800000 */
[----:B------:R-:W-:-:S12]  /*0890*/  ISETP.GE.AND P0, PT, R10, 0x1, PT ;  /* 0x000000010a00780c */ /* 0x000fd80003f06270 */
[----:B------:R-:W-:Y:S01]  /*08a0*/  @P0 BREAK B3 ;  /* 0x0000000000030942 */ /* 0x000fe20003800000 */
[----:B------:R-:W-:Y:S05]  /*08b0*/  @P0 BRA `(.L_x_37) ;  /* 0x000001f000000947 */ /* 0x000fea0003800000 */
[----:B------:R-:W-:Y:S02]  /*08c0*/  ISETP.GE.AND P0, PT, R10, -0x18, PT ;  /* 0xffffffe80a00780c */ /* 0x000fe40003f06270 */
[----:B------:R-:W-:-:S10]  /*08d0*/  LOP3.LUT R6, R6, 0x80000000, RZ, 0xc0, !PT ;  /* 0x8000000006067812 */ /* 0x000fd400078ec0ff */
[----:B------:R-:W-:Y:S01]  /*08e0*/  @!P0 BREAK B3 ;  /* 0x0000000000038942 */ /* 0x000fe20003800000 */
[----:B------:R-:W-:Y:S05]  /*08f0*/  @!P0 BRA `(.L_x_37) ;  /* 0x000001b000008947 */ /* 0x000fea0003800000 */
[----:B------:R-:W-:Y:S05]  /*0900*/  BSYNC B3 ;  /* 0x0000000000037941 */ /* 0x000fea0003800000 */
.L_x_35:
[CCC-:B------:R-:W-:Y:S01]  /*0910*/  FFMA.RZ R4, R13.reuse, R9.reuse, R12.reuse ;  /* 0x000000090d047223 */ /* 0x1c0fe2000000c00c */
[C---:B------:R-:W-:Y:S01]  /*0920*/  IADD3 R8, R10.reuse, 0x20, RZ ;  /* 0x000000200a087810 */ /* 0x040fe20007ffe0ff */
[CCC-:B------:R-:W-:Y:S01]  /*0930*/  FFMA.RM R5, R13.reuse, R9.reuse, R12.reuse ;  /* 0x000000090d057223 */ /* 0x1c0fe2000000400c */
[----:B------:R-:W-:Y:S02]  /*0940*/  ISETP.NE.AND P2, PT, R10, RZ, PT ;  /* 0x000000ff0a00720c */ /* 0x000fe40003f45270 */
[----:B------:R-:W-:Y:S01]  /*0950*/  LOP3.LUT R7, R4, 0x7fffff, RZ, 0xc0, !PT ;  /* 0x007fffff04077812 */ /* 0x000fe200078ec0ff */
[----:B------:R-:W-:Y:S01]  /*0960*/  FFMA.RP R4, R13, R9, R12 ;  /* 0x000000090d047223 */ /* 0x000fe2000000800c */
[----:B------:R-:W-:Y:S01]  /*0970*/  ISETP.NE.AND P1, PT, R10, RZ, PT ;  /* 0x000000ff0a00720c */ /* 0x000fe20003f25270 */
[----:B------:R-:W-:Y:S01]  /*0980*/  IMAD.MOV R9, RZ, RZ, -R10 ;  /* 0x000000ffff097224 */ /* 0x000fe200078e0a0a */
[----:B------:R-:W-:-:S02]  /*0990*/  LOP3.LUT R7, R7, 0x800000, RZ, 0xfc, !PT ;  /* 0x0080000007077812 */ /* 0x000fc400078efcff */
[----:B------:R-:W-:Y:S02]  /*09a0*/  FSETP.NEU.FTZ.AND P0, PT, R4, R5, PT ;  /* 0x000000050400720b */ /* 0x000fe40003f1d000 */
[----:B------:R-:W-:Y:S02]  /*09b0*/  SHF.L.U32 R8, R7, R8, RZ ;  /* 0x0000000807087219 */ /* 0x000fe400000006ff */
[----:B------:R-:W-:Y:S02]  /*09c0*/  SEL R4, R9, RZ, P2 ;  /* 0x000000ff09047207 */ /* 0x000fe40001000000 */
[----:B------:R-:W-:Y:S02]  /*09d0*/  ISETP.NE.AND P1, PT, R8, RZ, P1 ;  /* 0x000000ff0800720c */ /* 0x000fe40000f25270 */
[----:B------:R-:W-:Y:S02]  /*09e0*/  SHF.R.U32.HI R4, RZ, R4, R7 ;  /* 0x00000004ff047219 */ /* 0x000fe40000011607 */
[----:B------:R-:W-:-:S02]  /*09f0*/  PLOP3.LUT P0, PT, P0, P1, PT, 0xa8, 0x0 ;  /* 0x000000000000781c */ /* 0x000fc40000703570 */
[----:B------:R-:W-:Y:S02]  /*0a00*/  SHF.R.U32.HI R8, RZ, 0x1, R4 ;  /* 0x00000001ff087819 */ /* 0x000fe40000011604 */
[----:B------:R-:W-:-:S04]  /*0a10*/  SEL R5, RZ, 0x1, !P0 ;  /* 0x00000001ff057807 */ /* 0x000fc80004000000 */
[----:B------:R-:W-:-:S04]  /*0a20*/  LOP3.LUT R5, R5, 0x1, R8, 0xf8, !PT ;  /* 0x0000000105057812 */ /* 0x000fc800078ef808 */
[----:B------:R-:W-:-:S05]  /*0a30*/  LOP3.LUT R5, R5, R4, RZ, 0xc0, !PT ;  /* 0x0000000405057212 */ /* 0x000fca00078ec0ff */
[----:B------:R-:W-:-:S05]  /*0a40*/  IMAD.IADD R5, R8, 0x1, R5 ;  /* 0x0000000108057824 */ /* 0x000fca00078e0205 */
[----:B------:R-:W-:Y:S01]  /*0a50*/  LOP3.LUT R6, R5, R6, RZ, 0xfc, !PT ;  /* 0x0000000605067212 */ /* 0x000fe200078efcff */
[----:B------:R-:W-:Y:S07]  /*0a60*/  BRA `(.L_x_37) ;  /* 0x0000004000007947 */ /* 0x000fee0003800000 */
.L_x_36:
[----:B------:R-:W-:-:S04]  /*0a70*/  LOP3.LUT R6, R6, 0x80000000, RZ, 0xc0, !PT ;  /* 0x8000000006067812 */ /* 0x000fc800078ec0ff */
[----:B------:R-:W-:Y:S01]  /*0a80*/  LOP3.LUT R6, R6, 0x7f800000, RZ, 0xfc, !PT ;  /* 0x7f80000006067812 */ /* 0x000fe200078efcff */
[----:B------:R-:W-:Y:S07]  /*0a90*/  BRA `(.L_x_37) ;  /* 0x0000001000007947 */ /* 0x000fee0003800000 */
.L_x_34:
[----:B------:R-:W-:-:S08]  /*0aa0*/  IMAD R6, R5, 0x800000, R6 ;  /* 0x0080000005067824 */ /* 0x000fd000078e0206 */
.L_x_37:
[----:B------:R-:W-:Y:S05]  /*0ab0*/  BSYNC B2 ;  /* 0x0000000000027941 */ /* 0x000fea0003800000 */
.L_x_33:
[----:B------:R-:W-:Y:S02]  /*0ac0*/  IMAD.MOV.U32 R4, RZ, RZ, R11 ;  /* 0x000000ffff047224 */ /* 0x000fe400078e000b */
[----:B------:R-:W-:-:S08]  /*0ad0*/  IMAD.MOV.U32 R5, RZ, RZ, 0x0 ;  /* 0x00000000ff057424 */ /* 0x000fd000078e00ff */
[----:B------:R-:W-:Y:S05]  /*0ae0*/  RET.REL.NODEC R4 `(FinishLine2) ;  /* 0xfffff51004007950 */ /* 0x000fea0003c3ffff */
.L_x_32:
[----:B------:R-:W-:Y:S01]  /*0af0*/  LOP3.LUT R6, R7, 0x80000000, R6, 0x48, !PT ;  /* 0x8000000007067812 */ /* 0x000fe200078e4806 */
[----:B------:R-:W-:Y:S02]  /*0b00*/  IMAD.MOV.U32 R4, RZ, RZ, R11 ;  /* 0x000000ffff047224 */ /* 0x000fe400078e000b */
[----:B------:R-:W-:Y:S01]  /*0b10*/  IMAD.MOV.U32 R5, RZ, RZ, 0x0 ;  /* 0x00000000ff057424 */ /* 0x000fe200078e00ff */
[----:B------:R-:W-:-:S08]  /*0b20*/  LOP3.LUT R6, R6, 0x7f800000, RZ, 0xfc, !PT ;  /* 0x7f80000006067812 */ /* 0x000fd000078efcff */
[----:B------:R-:W-:Y:S05]  /*0b30*/  RET.REL.NODEC R4 `(FinishLine2) ;  /* 0xfffff4c004007950 */ /* 0x000fea0003c3ffff */
.L_x_31:
[----:B------:R-:W-:Y:S01]  /*0b40*/  LOP3.LUT R6, R7, 0x80000000, R6, 0x48, !PT ;  /* 0x8000000007067812 */ /* 0x000fe200078e4806 */
[----:B------:R-:W-:Y:S02]  /*0b50*/  IMAD.MOV.U32 R4, RZ, RZ, R11 ;  /* 0x000000ffff047224 */ /* 0x000fe400078e000b */
[----:B------:R-:W-:-:S08]  /*0b60*/  IMAD.MOV.U32 R5, RZ, RZ, 0x0 ;  /* 0x00000000ff057424 */ /* 0x000fd000078e00ff */
[----:B------:R-:W-:Y:S05]  /*0b70*/  RET.REL.NODEC R4 `(FinishLine2) ;  /* 0xfffff48004007950 */ /* 0x000fea0003c3ffff */
.L_x_30:
[----:B------:R-:W-:Y:S02]  /*0b80*/  IMAD.MOV.U32 R6, RZ, RZ, 0x7fffffff ;  /* 0x7fffffffff067424 */ /* 0x000fe400078e00ff */
[----:B------:R-:W-:-:S02]  /*0b90*/  IMAD.MOV.U32 R4, RZ, RZ, R11 ;  /* 0x000000ffff047224 */ /* 0x000fc400078e000b */
[----:B------:R-:W-:-:S08]  /*0ba0*/  IMAD.MOV.U32 R5, RZ, RZ, 0x0 ;  /* 0x00000000ff057424 */ /* 0x000fd000078e00ff */
[----:B------:R-:W-:Y:S05]  /*0bb0*/  RET.REL.NODEC R4 `(FinishLine2) ;  /* 0xfffff44004007950 */ /* 0x000fea0003c3ffff */
.L_x_29:
[----:B------:R-:W-:Y:S02]  /*0bc0*/  IMAD.MOV.U32 R4, RZ, RZ, R11 ;  /* 0x000000ffff047224 */ /* 0x000fe400078e000b */
[----:B------:R-:W-:Y:S02]  /*0bd0*/  IMAD.MOV.U32 R5, RZ, RZ, 0x0 ;  /* 0x00000000ff057424 */ /* 0x000fe400078e00ff */
[----:B------:R-:W-:-:S04]  /*0be0*/  FADD.FTZ R6, R6, R7 ;  /* 0x0000000706067221 */ /* 0x000fc80000010000 */
[----:B------:R-:W-:Y:S05]  /*0bf0*/  RET.REL.NODEC R4 `(FinishLine2) ;  /* 0xfffff40004007950 */ /* 0x000fea0003c3ffff */
.L_x_38:
[----:B------:R-:W-:-:S00]  /*0c00*/  BRA `(.L_x_38) ;  /* 0xfffffff000007947 */ /* 0x000fc0000383ffff */
[----:B------:R-:W-:-:S00]  /*0c10*/  NOP ;  /* 0x0000000000007918 */ /* 0x000fc00000000000 */
[----:B------:R-:W-:-:S00]  /*0c20*/  NOP ;  /* 0x0000000000007918 */ /* 0x000fc00000000000 */
[----:B------:R-:W-:-:S00]  /*0c30*/  NOP ;  /* 0x0000000000007918 */ /* 0x000fc00000000000 */
[----:B------:R-:W-:-:S00]  /*0c40*/  NOP ;  /* 0x0000000000007918 */ /* 0x000fc00000000000 */
[----:B------:R-:W-:-:S00]  /*0c50*/  NOP ;  /* 0x0000000000007918 */ /* 0x000fc00000000000 */
[----:B------:R-:W-:-:S00]  /*0c60*/  NOP ;  /* 0x0000000000007918 */ /* 0x000fc00000000000 */
[----:B------:R-:W-:-:S00]  /*0c70*/  NOP ;  /* 0x0000000000007918 */ /* 0x000fc00000000000 */
.L_x_49:


//--------------------- .text.FinishLine3         --------------------------
	.section	.text.FinishLine3,"ax",@progbits
	.sectioninfo	@"SHI_REGISTERS=28"
	.align	128
        .global         FinishLine3
        .type           FinishLine3,@function
        .size           FinishLine3,(.L_x_53 - FinishLine3)
        .other          FinishLine3,@"STO_CUDA_ENTRY STV_DEFAULT"
FinishLine3:
.text.FinishLine3:
[----:B------:R-:W-:-:S08]  /*0000*/  IMAD.MOV.U32 R1, RZ, RZ, c[0x0][0x28] ;  /* 0x00000a00ff017624 */ /* 0x000fd000078e00ff */
[----:B------:R-:W0:Y:S01]  /*0010*/  S2R R0, SR_CTAID.Y ;  /* 0x0000000000007919 */ /* 0x000e220000002600 */
[----:B------:R-:W-:-:S03]  /*0020*/  ISETP.NE.AND P0, PT, RZ, c[0x0][0x188], PT ;  /* 0x00006200ff007a0c */ /* 0x000fc60003f05270 */
[----:B------:R-:W0:Y:S02]  /*0030*/  S2R R3, SR_TID.Y ;  /* 0x0000000000037919 */ /* 0x000e240000002200 */
[----:B0-----:R-:W-:-:S05]  /*0040*/  IMAD R0, R0, c[0x0][0x4], R3 ;  /* 0x0000010000007a24 */ /* 0x001fca00078e0203 */
[----:B------:R-:W-:-:S12]  /*0050*/  ISETP.GE.U32.OR P0, PT, R0, c[0x0][0x18c], !P0 ;  /* 0x0000630000007a0c */ /* 0x000fd80004706470 */
[----:B------:R-:W-:Y:S05]  /*0060*/  @P0 EXIT ;  /* 0x000000000000094d */ /* 0x000fea0003800000 */
[----:B------:R-:W-:Y:S01]  /*0070*/  IMAD.MOV.U32 R8, RZ, RZ, c[0x0][0x188] ;  /* 0x00006200ff087624 */ /* 0x000fe200078e00ff */
[----:B------:R-:W-:Y:S01]  /*0080*/  SHF.R.S32.HI R2, RZ, 0x2, R0 ;  /* 0x00000002ff027819 */ /* 0x000fe20000011400 */
[----:B------:R-:W-:Y:S01]  /*0090*/  IMAD.MOV.U32 R6, RZ, RZ, RZ ;  /* 0x000000ffff067224 */ /* 0x000fe200078e00ff */
[----:B------:R-:W-:Y:S02]  /*00a0*/  LOP3.LUT R7, R0, 0x1, RZ, 0xc0, !PT ;  /* 0x0000000100077812 */ /* 0x000fe400078ec0ff */
[----:B------:R-:W-:Y:S01]  /*00b0*/  IADD3 R8, R8, -0x1, RZ ;  /* 0xffffffff08087810 */ /* 0x000fe20007ffe0ff */
[----:B------:R-:W-:Y:S02]  /*00c0*/  IMAD.SHL.U32 R4, R2, 0x2, RZ ;  /* 0x0000000202047824 */ /* 0x000fe400078e00ff */
[----:B------:R0:W1:Y:S01]  /*00d0*/  I2F R2, R0 ;  /* 0x0000000000027306 */ /* 0x0000620000201400 */
[----:B------:R-:W-:Y:S02]  /*00e0*/  LEA.HI R8, R8, 0x1, RZ, 0x1f ;  /* 0x0000000108087811 */ /* 0x000fe400078ff8ff */
[----:B------:R-:W-:-:S02]  /*00f0*/  LOP3.LUT R5, R4, 0xfffffffe, R7, 0xe2, !PT ;  /* 0xfffffffe04057812 */ /* 0x000fc400078ee207 */
[----:B------:R-:W-:Y:S02]  /*0100*/  LOP3.LUT R9, R8, 0x3, RZ, 0xc0, !PT ;  /* 0x0000000308097812 */ /* 0x000fe400078ec0ff */
[----:B------:R-:W-:Y:S02]  /*0110*/  IADD3 R3, P1, R5, c[0x0][0x18c], RZ ;  /* 0x0000630005037a10 */ /* 0x000fe40007f3e0ff */
[----:B------:R-:W-:Y:S02]  /*0120*/  ISETP.NE.AND P0, PT, R9, RZ, PT ;  /* 0x000000ff0900720c */ /* 0x000fe40003f05270 */
[----:B------:R-:W-:Y:S02]  /*0130*/  SHF.R.S32.HI R4, RZ, 0x1f, R0 ;  /* 0x0000001fff047819 */ /* 0x000fe40000011400 */
[----:B------:R-:W-:-:S08]  /*0140*/  LEA.HI.X.SX32 R5, R5, RZ, 0x1, P1 ;  /* 0x000000ff05057211 */ /* 0x000fd000008f0eff */
[----:B------:R-:W-:Y:S05]  /*0150*/  @!P0 BRA `(.L_x_39) ;  /* 0x00000f9000008947 */ /* 0x000fea0003800000 */
[----:B01----:R-:W-:-:S12]  /*0160*/  ISETP.NE.AND P0, PT, R9, 0x1, PT ;  /* 0x000000010900780c */ /* 0x003fd80003f05270 */
[----:B------:R-:W-:Y:S05]  /*0170*/  @!P0 BRA `(.L_x_40) ;  /* 0x00000a5000008947 */ /* 0x000fea0003800000 */
[----:B------:R-:W-:-:S12]  /*0180*/  ISETP.NE.AND P0, PT, R9, 0x2, PT ;  /* 0x000000020900780c */ /* 0x000fd80003f05270 */
[----:B------:R-:W-:Y:S05]  /*0190*/  @!P0 BRA `(.L_x_41) ;  /* 0x0000051000008947 */ /* 0x000fea0003800000 */
[----:B------:R-:W-:Y:S02]  /*01a0*/  FFMA R6, R2, c[0x0][0x190], RZ ;  /* 0x0000640002067a23 */ /* 0x000fe400000000ff */
[----:B------:R-:W-:Y:S02]  /*01b0*/  IMAD R14, R5, c[0x0][0x168], RZ ;  /* 0x00005a00050e7a24 */ /* 0x000fe400078e02ff */
[----:B------:R-:W-:Y:S02]  /*01c0*/  IMAD R9, R4, c[0x0][0x168], RZ ;  /* 0x00005a0004097a24 */ /* 0x000fe400078e02ff */
[----:B------:R-:W0:Y:S01]  /*01d0*/  F2I.TRUNC.NTZ R10, R6 ;  /* 0x00000006000a7305 */ /* 0x000e22000020f100 */
[----:B------:R-:W-:Y:S02]  /*01e0*/  IMAD R15, R3, c[0x0][0x16c], R14 ;  /* 0x00005b00030f7a24 */ /* 0x000fe400078e020e */
[----:B------:R-:W-:Y:S01]  /*01f0*/  IMAD R9, R0, c[0x0][0x16c], R9 ;  /* 0x00005b0000097a24 */ /* 0x000fe200078e0209 */
[----:B0-----:R-:W-:-:S05]  /*0200*/  SHF.R.S32.HI R11, RZ, 0x1f, R10 ;  /* 0x0000001fff0b7819 */ /* 0x001fca000001140a */
[--C-:B------:R-:W-:Y:S02]  /*0210*/  IMAD.WIDE.U32 R12, R3, c[0x0][0x168], R10.reuse ;  /* 0x00005a00030c7a25 */ /* 0x100fe400078e000a */
[----:B------:R-:W-:-:S05]  /*0220*/  IMAD.WIDE.U32 R10, R0, c[0x0][0x168], R10 ;  /* 0x00005a00000a7a25 */ /* 0x000fca00078e000a */
[----:B------:R-:W-:Y:S02]  /*0230*/  IADD3 R12, P1, R12, c[0x0][0x160], RZ ;  /* 0x000058000c0c7a10 */ /* 0x000fe40007f3e0ff */
[----:B------:R-:W-:Y:S02]  /*0240*/  IADD3 R10, P0, R10, c[0x0][0x160], RZ ;  /* 0x000058000a0a7a10 */ /* 0x000fe40007f1e0ff */
[----:B------:R-:W-:Y:S02]  /*0250*/  IADD3.X R13, R13, c[0x0][0x164], R15, P1, !PT ;  /* 0x000059000d0d7a10 */ /* 0x000fe40000ffe40f */
[----:B------:R-:W-:-:S06]  /*0260*/  IADD3.X R11, R11, c[0x0][0x164], R9, P0, !PT ;  /* 0x000059000b0b7a10 */ /* 0x000fcc00007fe409 */
[----:B------:R-:W2:Y:S04]  /*0270*/  LDG.E.U8.SYS R14, [R12] ;  /* 0x000000000c0e7381 */ /* 0x000ea800001ee100 */
[----:B------:R-:W3:Y:S04]  /*0280*/  LDG.E.U8.SYS R6, [R10] ;  /* 0x000000000a067381 */ /* 0x000ee800001ee100 */
[----:B------:R-:W4:Y:S04]  /*0290*/  LDG.E.U8.SYS R15, [R12+0x1] ;  /* 0x000001000c0f7381 */ /* 0x000f2800001ee100 */
[----:B------:R-:W5:Y:S01]  /*02a0*/  LDG.E.U8.SYS R9, [R10+0x1] ;  /* 0x000001000a097381 */ /* 0x000f6200001ee100 */
[----:B------:R-:W-:-:S02]  /*02b0*/  ISETP.NE.U32.AND P0, PT, R7, 0x1, PT ;  /* 0x000000010700780c */ /* 0x000fc40003f05070 */
[----:B--2---:R-:W-:Y:S01]  /*02c0*/  LEA R14, R14, 0xfffffe00, 0x2 ;  /* 0xfffffe000e0e7811 */ /* 0x004fe200078e10ff */
[----:B---3--:R-:W-:-:S05]  /*02d0*/  IMAD.SHL.U32 R6, R6, 0x4, RZ ;  /* 0x0000000406067824 */ /* 0x008fca00078e00ff */
[----:B------:R-:W0:Y:S01]  /*02e0*/  I2F R14, R14 ;  /* 0x0000000e000e7306 */ /* 0x000e220000201400 */
[----:B----4-:R-:W-:Y:S01]  /*02f0*/  LEA R15, R15, 0xfffffe00, 0x2 ;  /* 0xfffffe000f0f7811 */ /* 0x010fe200078e10ff */
[----:B------:R-:W1:Y:S01]  /*0300*/  I2F.U32 R6, R6 ;  /* 0x0000000600067306 */ /* 0x000e620000201000 */
[----:B-----5:R-:W-:-:S04]  /*0310*/  IMAD.SHL.U32 R9, R9, 0x4, RZ ;  /* 0x0000000409097824 */ /* 0x020fc800078e00ff */
[----:B------:R-:W2:Y:S02]  /*0320*/  I2F R15, R15 ;  /* 0x0000000f000f7306 */ /* 0x000ea40000201400 */
[----:B------:R-:W3:Y:S01]  /*0330*/  I2F.U32 R18, R9 ;  /* 0x0000000900127306 */ /* 0x000ee20000201000 */
[C---:B0-----:R-:W-:Y:S02]  /*0340*/  FMUL R11, R14.reuse, -0.39179998636245727539 ;  /* 0xbec89a020e0b7820 */ /* 0x041fe40000400000 */
[----:B------:R-:W-:Y:S02]  /*0350*/  FMUL R19, R14, 2.0171999931335449219 ;  /* 0x400119ce0e137820 */ /* 0x000fe40000400000 */
[C---:B-1----:R-:W-:Y:S02]  /*0360*/  FFMA R12, R6.reuse, 1.1643999814987182617, R11 ;  /* 0x3f950b0f060c7823 */ /* 0x042fe4000000000b */
[----:B------:R-:W-:Y:S02]  /*0370*/  FFMA R16, R6, 1.1643999814987182617, R19 ;  /* 0x3f950b0f06107823 */ /* 0x000fe40000000013 */
[----:B------:R-:W-:-:S02]  /*0380*/  FMUL R17, RZ, R14 ;  /* 0x0000000eff117220 */ /* 0x000fc40000400000 */
[C---:B--2---:R-:W-:Y:S02]  /*0390*/  FFMA R12, R15.reuse, -0.81300002336502075195, R12 ;  /* 0xbf5020c50f0c7823 */ /* 0x044fe4000000000c */
[C---:B---3--:R-:W-:Y:S02]  /*03a0*/  FFMA R14, R18.reuse, 1.1643999814987182617, R11 ;  /* 0x3f950b0f120e7823 */ /* 0x048fe4000000000b */
[-C--:B------:R-:W-:Y:S02]  /*03b0*/  FFMA R16, RZ, R15.reuse, R16 ;  /* 0x0000000fff107223 */ /* 0x080fe40000000010 */
[----:B------:R-:W-:Y:S01]  /*03c0*/  FFMA R20, R18, 1.1643999814987182617, R19 ;  /* 0x3f950b0f12147823 */ /* 0x000fe20000000013 */
[----:B------:R-:W-:Y:S01]  /*03d0*/  FMNMX R12, RZ, R12, !PT ;  /* 0x0000000cff0c7209 */ /* 0x000fe20007800000 */
[----:B------:R-:W-:Y:S01]  /*03e0*/  FFMA R14, R15, -0.81300002336502075195, R14 ;  /* 0xbf5020c50f0e7823 */ /* 0x000fe2000000000e */
[----:B------:R-:W-:Y:S01]  /*03f0*/  FMNMX R16, RZ, R16, !PT ;  /* 0x00000010ff107209 */ /* 0x000fe20007800000 */
[----:B------:R-:W-:Y:S01]  /*0400*/  FFMA R20, RZ, R15, R20 ;  /* 0x0000000fff147223 */ /* 0x000fe20000000014 */
[----:B------:R-:W-:Y:S01]  /*0410*/  FMNMX R12, R12, 1023, PT ;  /* 0x447fc0000c0c7809 */ /* 0x000fe20003800000 */
[--C-:B------:R-:W-:Y:S01]  /*0420*/  FFMA R10, R6, 1.1643999814987182617, R17.reuse ;  /* 0x3f950b0f060a7823 */ /* 0x100fe20000000011 */
[----:B------:R-:W-:Y:S01]  /*0430*/  FMNMX R14, RZ, R14, !PT ;  /* 0x0000000eff0e7209 */ /* 0x000fe20007800000 */
[----:B------:R-:W-:Y:S01]  /*0440*/  FFMA R18, R18, 1.1643999814987182617, R17 ;  /* 0x3f950b0f12127823 */ /* 0x000fe20000000011 */
[----:B------:R-:W-:-:S02]  /*0450*/  FMNMX R16, R16, 1023, PT ;  /* 0x447fc00010107809 */ /* 0x000fc40003800000 */
[----:B------:R-:W-:Y:S01]  /*0460*/  FMNMX R20, RZ, R20, !PT ;  /* 0x00000014ff147209 */ /* 0x000fe20007800000 */
[C---:B------:R-:W-:Y:S01]  /*0470*/  FFMA R10, R15.reuse, 1.5959999561309814453, R10 ;  /* 0x3fcc49ba0f0a7823 */ /* 0x040fe2000000000a */
[----:B------:R-:W-:Y:S01]  /*0480*/  FMNMX R14, R14, 1023, PT ;  /* 0x447fc0000e0e7809 */ /* 0x000fe20003800000 */
[----:B------:R-:W-:Y:S01]  /*0490*/  FFMA R18, R15, 1.5959999561309814453, R18 ;  /* 0x3fcc49ba0f127823 */ /* 0x000fe20000000012 */
[----:B------:R-:W-:Y:S01]  /*04a0*/  FMNMX R20, R20, 1023, PT ;  /* 0x447fc00014147809 */ /* 0x000fe20003800000 */
[----:B------:R-:W0:Y:S01]  /*04b0*/  F2I.U32.TRUNC.NTZ R12, R12 ;  /* 0x0000000c000c7305 */ /* 0x000e22000020f000 */
[----:B------:R-:W1:Y:S01]  /*04c0*/  F2I.U32.TRUNC.NTZ R16, R16 ;  /* 0x0000001000107305 */ /* 0x000e62000020f000 */
[----:B------:R-:W-:Y:S02]  /*04d0*/  FMNMX R10, RZ, R10, !PT ;  /* 0x0000000aff0a7209 */ /* 0x000fe40007800000 */
[----:B------:R-:W-:Y:S01]  /*04e0*/  FMNMX R18, RZ, R18, !PT ;  /* 0x00000012ff127209 */ /* 0x000fe20007800000 */
[----:B------:R-:W2:Y:S01]  /*04f0*/  F2I.U32.TRUNC.NTZ R14, R14 ;  /* 0x0000000e000e7305 */ /* 0x000ea2000020f000 */
[----:B------:R-:W3:Y:S01]  /*0500*/  F2I.U32.TRUNC.NTZ R20, R20 ;  /* 0x0000001400147305 */ /* 0x000ee2000020f000 */
[----:B------:R-:W-:-:S02]  /*0510*/  FMNMX R10, R10, 1023, PT ;  /* 0x447fc0000a0a7809 */ /* 0x000fc40003800000 */
[----:B------:R-:W-:-:S04]  /*0520*/  FMNMX R18, R18, 1023, PT ;  /* 0x447fc00012127809 */ /* 0x000fc80003800000 */
[----:B------:R-:W4:Y:S02]  /*0530*/  F2I.U32.TRUNC.NTZ R13, R10 ;  /* 0x0000000a000d7305 */ /* 0x000f24000020f000 */
[----:B------:R-:W5:Y:S01]  /*0540*/  F2I.U32.TRUNC.NTZ R18, R18 ;  /* 0x0000001200127305 */ /* 0x000f62000020f000 */
[----:B0-----:R-:W-:Y:S01]  /*0550*/  IMAD.SHL.U32 R9, R12, 0x40, RZ ;  /* 0x000000400c097824 */ /* 0x001fe200078e00ff */
[----:B-1----:R-:W-:-:S04]  /*0560*/  SHF.R.U32.HI R6, RZ, 0x2, R16 ;  /* 0x00000002ff067819 */ /* 0x002fc80000011610 */
[----:B------:R-:W-:Y:S01]  /*0570*/  LOP3.LUT R6, R6, 0xffff00, R9, 0xf8, !PT ;  /* 0x00ffff0006067812 */ /* 0x000fe200078ef809 */
[----:B--2---:R-:W-:Y:S01]  /*0580*/  IMAD.SHL.U32 R12, R14, 0x40, RZ ;  /* 0x000000400e0c7824 */ /* 0x004fe200078e00ff */
[----:B---3--:R-:W-:Y:S01]  /*0590*/  SHF.R.U32.HI R9, RZ, 0x2, R20 ;  /* 0x00000002ff097819 */ /* 0x008fe20000011614 */
[----:B------:R-:W-:Y:S02]  /*05a0*/  IMAD.MOV.U32 R11, RZ, RZ, c[0x0][0x170] ;  /* 0x00005c00ff0b7624 */ /* 0x000fe400078e00ff */
[----:B------:R-:W-:Y:S01]  /*05b0*/  IMAD.MOV.U32 R14, RZ, RZ, c[0x0][0x174] ;  /* 0x00005d00ff0e7624 */ /* 0x000fe200078e00ff */
[----:B------:R-:W-:Y:S02]  /*05c0*/  LOP3.LUT R15, R9, 0xffff00, R12, 0xf8, !PT ;  /* 0x00ffff00090f7812 */ /* 0x000fe400078ef80c */
[----:B------:R-:W-:Y:S01]  /*05d0*/  SHF.R.S32.HI R9, RZ, 0x1, R0 ;  /* 0x00000001ff097819 */ /* 0x000fe20000011400 */
[----:B----4-:R-:W-:Y:S01]  /*05e0*/  IMAD.SHL.U32 R13, R13, 0x4000, RZ ;  /* 0x000040000d0d7824 */ /* 0x010fe200078e00ff */
[----:B------:R-:W-:Y:S01]  /*05f0*/  SEL R10, R11, c[0x0][0x178], P0 ;  /* 0x00005e000b0a7a07 */ /* 0x000fe20000000000 */
[----:B-----5:R-:W-:Y:S01]  /*0600*/  IMAD.SHL.U32 R18, R18, 0x4000, RZ ;  /* 0x0000400012127824 */ /* 0x020fe200078e00ff */
[----:B------:R-:W-:Y:S01]  /*0610*/  SEL R11, R14, c[0x0][0x17c], P0 ;  /* 0x00005f000e0b7a07 */ /* 0x000fe20000000000 */
[----:B------:R-:W-:Y:S01]  /*0620*/  IMAD R9, R9, c[0x0][0x188], RZ ;  /* 0x0000620009097a24 */ /* 0x000fe200078e02ff */
[----:B------:R-:W-:-:S02]  /*0630*/  LOP3.LUT R6, R6, 0xff0000, R13, 0xf8, !PT ;  /* 0x00ff000006067812 */ /* 0x000fc400078ef80d */
[----:B------:R-:W-:Y:S01]  /*0640*/  LOP3.LUT R15, R15, 0xff0000, R18, 0xf8, !PT ;  /* 0x00ff00000f0f7812 */ /* 0x000fe200078ef812 */
[----:B------:R-:W-:Y:S01]  /*0650*/  IMAD.WIDE R10, R9, 0x4, R10 ;  /* 0x00000004090a7825 */ /* 0x000fe200078e020a */
[----:B------:R-:W-:Y:S02]  /*0660*/  LOP3.LUT R9, R6, 0xff000000, RZ, 0xfc, !PT ;  /* 0xff00000006097812 */ /* 0x000fe400078efcff */
[----:B------:R-:W-:-:S07]  /*0670*/  LOP3.LUT R15, R15, 0xff000000, RZ, 0xfc, !PT ;  /* 0xff0000000f0f7812 */ /* 0x000fce00078efcff */
[----:B------:R0:W-:Y:S04]  /*0680*/  STG.E.SYS [R10], R9 ;  /* 0x000000090a007386 */ /* 0x0001e8000010e900 */
[----:B------:R0:W-:Y:S01]  /*0690*/  STG.E.SYS [R10+0x4], R15 ;  /* 0x0000040f0a007386 */ /* 0x0001e2000010e900 */
[----:B------:R-:W-:-:S08]  /*06a0*/  IMAD.MOV.U32 R6, RZ, RZ, 0x2 ;  /* 0x00000002ff067424 */ /* 0x000fd000078e00ff */
.L_x_41:
[----:B0-----:R-:W0:Y:S01]  /*06b0*/  I2F R9, R6 ;  /* 0x0000000600097306 */ /* 0x001e220000201400 */
[----:B------:R-:W-:Y:S02]  /*06c0*/  IMAD R14, R5, c[0x0][0x168], RZ ;  /* 0x00005a00050e7a24 */ /* 0x000fe400078e02ff */
[----:B------:R-:W-:Y:S02]  /*06d0*/  IMAD R15, R4, c[0x0][0x168], RZ ;  /* 0x00005a00040f7a24 */ /* 0x000fe400078e02ff */
[----:B------:R-:W-:-:S02]  /*06e0*/  IMAD R17, R3, c[0x0][0x16c], R14 ;  /* 0x00005b0003117a24 */ /* 0x000fc400078e020e */
[----:B------:R-:W-:Y:S02]  /*06f0*/  IMAD R15, R0, c[0x0][0x16c], R15 ;  /* 0x00005b00000f7a24 */ /* 0x000fe400078e020f */
[----:B0-----:R-:W-:-:S06]  /*0700*/  FFMA R9, R2, c[0x0][0x190], R9 ;  /* 0x0000640002097a23 */ /* 0x001fcc0000000009 */
[----:B------:R-:W0:Y:S02]  /*0710*/  F2I.TRUNC.NTZ R10, R9 ;  /* 0x00000009000a7305 */ /* 0x000e24000020f100 */
        /* <DEDUP_REMOVED lines=24> */
[----:B--2---:R-:W-:-:S02]  /*08a0*/  FFMA R13, R16, -0.81300002336502075195, R13 ;  /* 0xbf5020c5100d7823 */ /* 0x004fc4000000000d */
[----:B------:R-:W-:Y:S02]  /*08b0*/  FMUL R18, RZ, R15 ;  /* 0x0000000fff127220 */ /* 0x000fe40000400000 */
[-C--:B------:R-:W-:Y:S02]  /*08c0*/  FFMA R17, RZ, R16.reuse, R17 ;  /* 0x00000010ff117223 */ /* 0x080fe40000000011 */
[C---:B---3--:R-:W-:Y:S02]  /*08d0*/  FFMA R15, R19.reuse, 1.1643999814987182617, R10 ;  /* 0x3f950b0f130f7823 */ /* 0x048fe4000000000a */
[----:B------:R-:W-:Y:S01]  /*08e0*/  FFMA R21, R19, 1.1643999814987182617, R20 ;  /* 0x3f950b0f13157823 */ /* 0x000fe20000000014 */
[----:B------:R-:W-:Y:S01]  /*08f0*/  FMNMX R13, RZ, R13, !PT ;  /* 0x0000000dff0d7209 */ /* 0x000fe20007800000 */
[----:B------:R-:W-:Y:S01]  /*0900*/  FFMA R15, R16, -0.81300002336502075195, R15 ;  /* 0xbf5020c5100f7823 */ /* 0x000fe2000000000f */
[----:B------:R-:W-:Y:S01]  /*0910*/  FMNMX R17, RZ, R17, !PT ;  /* 0x00000011ff117209 */ /* 0x000fe20007800000 */
[----:B------:R-:W-:Y:S01]  /*0920*/  FFMA R21, RZ, R16, R21 ;  /* 0x00000010ff157223 */ /* 0x000fe20000000015 */
[----:B------:R-:W-:Y:S01]  /*0930*/  FMNMX R13, R13, 1023, PT ;  /* 0x447fc0000d0d7809 */ /* 0x000fe20003800000 */
[--C-:B------:R-:W-:Y:S01]  /*0940*/  FFMA R11, R9, 1.1643999814987182617, R18.reuse ;  /* 0x3f950b0f090b7823 */ /* 0x100fe20000000012 */
[----:B------:R-:W-:Y:S01]  /*0950*/  FMNMX R17, R17, 1023, PT ;  /* 0x447fc00011117809 */ /* 0x000fe20003800000 */
[----:B------:R-:W-:Y:S01]  /*0960*/  FFMA R19, R19, 1.1643999814987182617, R18 ;  /* 0x3f950b0f13137823 */ /* 0x000fe20000000012 */
[----:B------:R-:W-:-:S02]  /*0970*/  FMNMX R15, RZ, R15, !PT ;  /* 0x0000000fff0f7209 */ /* 0x000fc40007800000 */
[----:B------:R-:W-:Y:S01]  /*0980*/  FMNMX R21, RZ, R21, !PT ;  /* 0x00000015ff157209 */ /* 0x000fe20007800000 */
[C---:B------:R-:W-:Y:S01]  /*0990*/  FFMA R11, R16.reuse, 1.5959999561309814453, R11 ;  /* 0x3fcc49ba100b7823 */ /* 0x040fe2000000000b */
[----:B------:R-:W-:Y:S01]  /*09a0*/  FMNMX R15, R15, 1023, PT ;  /* 0x447fc0000f0f7809 */ /* 0x000fe20003800000 */
[----:B------:R-:W-:Y:S01]  /*09b0*/  FFMA R19, R16, 1.5959999561309814453, R19 ;  /* 0x3fcc49ba10137823 */ /* 0x000fe20000000013 */
[----:B------:R-:W0:Y:S01]  /*09c0*/  F2I.U32.TRUNC.NTZ R13, R13 ;  /* 0x0000000d000d7305 */ /* 0x000e22000020f000 */
[----:B------:R-:W-:Y:S01]  /*09d0*/  FMNMX R21, R21, 1023, PT ;  /* 0x447fc00015157809 */ /* 0x000fe20003800000 */
        /* <DEDUP_REMOVED lines=18> */
[----:B----4-:R-:W-:Y:S02]  /*0b00*/  IMAD.SHL.U32 R12, R12, 0x4000, RZ ;  /* 0x000040000c0c7824 */ /* 0x010fe400078e00ff */
[----:B-----5:R-:W-:Y:S01]  /*0b10*/  IMAD.SHL.U32 R19, R19, 0x4000, RZ ;  /* 0x0000400013137824 */ /* 0x020fe200078e00ff */
[----:B------:R-:W-:Y:S01]  /*0b20*/  SEL R10, R15, c[0x0][0x178], P0 ;  /* 0x00005e000f0a7a07 */ /* 0x000fe20000000000 */
[----:B------:R-:W-:Y:S01]  /*0b30*/  IMAD R9, R9, c[0x0][0x188], R6 ;  /* 0x0000620009097a24 */ /* 0x000fe200078e0206 */
[----:B------:R-:W-:-:S02]  /*0b40*/  SEL R11, R16, c[0x0][0x17c], P0 ;  /* 0x00005f00100b7a07 */ /* 0x000fc40000000000 */
[----:B------:R-:W-:Y:S02]  /*0b50*/  LOP3.LUT R12, R13, 0xff0000, R12, 0xf8, !PT ;  /* 0x00ff00000d0c7812 */ /* 0x000fe400078ef80c */
[----:B------:R-:W-:Y:S01]  /*0b60*/  LOP3.LUT R14, R14, 0xff0000, R19, 0xf8, !PT ;  /* 0x00ff00000e0e7812 */ /* 0x000fe200078ef813 */
[----:B------:R-:W-:Y:S01]  /*0b70*/  IMAD.WIDE R10, R9, 0x4, R10 ;  /* 0x00000004090a7825 */ /* 0x000fe200078e020a */
[----:B------:R-:W-:Y:S02]  /*0b80*/  LOP3.LUT R9, R12, 0xff000000, RZ, 0xfc, !PT ;  /* 0xff0000000c097812 */ /* 0x000fe400078efcff */
[----:B------:R-:W-:-:S07]  /*0b90*/  LOP3.LUT R13, R14, 0xff000000, RZ, 0xfc, !PT ;  /* 0xff0000000e0d7812 */ /* 0x000fce00078efcff */
[----:B------:R0:W-:Y:S04]  /*0ba0*/  STG.E.SYS [R10], R9 ;  /* 0x000000090a007386 */ /* 0x0001e8000010e900 */
[----:B------:R0:W-:Y:S01]  /*0bb0*/  STG.E.SYS [R10+0x4], R13 ;  /* 0x0000040d0a007386 */ /* 0x0001e2000010e900 */
[----:B------:R-:W-:-:S08]  /*0bc0*/  IADD3 R6, R6, 0x2, RZ ;  /* 0x0000000206067810 */ /* 0x000fd00007ffe0ff */
.L_x_40:
        /* <DEDUP_REMOVED lines=82> */
.L_x_39:
[----:B01----:R-:W-:-:S12]  /*10f0*/  ISETP.GE.U32.AND P0, PT, R8, 0x4, PT ;  /* 0x000000040800780c */ /* 0x003fd80003f06070 */
[----:B------:R-:W-:Y:S05]  /*1100*/  @!P0 EXIT ;  /* 0x000000000000894d */ /* 0x000fea0003800000 */
[----:B------:R-:W-:Y:S01]  /*1110*/  ISETP.NE.U32.AND P0, PT, R7, 0x1, PT ;  /* 0x000000010700780c */ /* 0x000fe20003f05070 */
[----:B------:R-:W-:Y:S01]  /*1120*/  IMAD.MOV.U32 R10, RZ, RZ, c[0x0][0x170] ;  /* 0x00005c00ff0a7624 */ /* 0x000fe200078e00ff */
[----:B------:R-:W-:Y:S01]  /*1130*/  SHF.R.S32.HI R7, RZ, 0x1, R0 ;  /* 0x00000001ff077819 */ /* 0x000fe20000011400 */
[----:B------:R-:W-:-:S03]  /*1140*/  IMAD.MOV.U32 R8, RZ, RZ, c[0x0][0x174] ;  /* 0x00005d00ff087624 */ /* 0x000fc600078e00ff */
[----:B------:R-:W-:Y:S01]  /*1150*/  SEL R10, R10, c[0x0][0x178], P0 ;  /* 0x00005e000a0a7a07 */ /* 0x000fe20000000000 */
[----:B------:R-:W-:Y:S01]  /*1160*/  IMAD R7, R7, c[0x0][0x188], R6 ;  /* 0x0000620007077a24 */ /* 0x000fe200078e0206 */
[----:B------:R-:W-:-:S05]  /*1170*/  SEL R11, R8, c[0x0][0x17c], P0 ;  /* 0x00005f00080b7a07 */ /* 0x000fca0000000000 */
[----:B------:R-:W-:-:S08]  /*1180*/  IMAD.WIDE R10, R7, 0x4, R10 ;  /* 0x00000004070a7825 */ /* 0x000fd000078e020a */
.L_x_42:
[----:B0-----:R-:W0:Y:S01]  /*1190*/  I2F R7, R6 ;  /* 0x0000000600077306 */ /* 0x001e220000201400 */
[----:B------:R-:W-:Y:S02]  /*11a0*/  IMAD R18, R5, c[0x0][0x168], RZ ;  /* 0x00005a0005127a24 */ /* 0x000fe400078e02ff */
[----:B0-----:R-:W-:Y:S02]  /*11b0*/  FFMA R16, R2, c[0x0][0x190], R7 ;  /* 0x0000640002107a23 */ /* 0x001fe40000000007 */
[----:B------:R-:W-:-:S04]  /*11c0*/  IMAD R7, R4, c[0x0][0x168], RZ ;  /* 0x00005a0004077a24 */ /* 0x000fc800078e02ff */
[----:B------:R-:W0:Y:S01]  /*11d0*/  F2I.TRUNC.NTZ R8, R16 ;  /* 0x0000001000087305 */ /* 0x000e22000020f100 */
[----:B------:R-:W-:Y:S01]  /*11e0*/  IMAD R7, R0, c[0x0][0x16c], R7 ;  /* 0x00005b0000077a24 */ /* 0x000fe200078e0207 */
[----:B0-----:R-:W-:-:S05]  /*11f0*/  SHF.R.S32.HI R9, RZ, 0x1f, R8 ;  /* 0x0000001fff097819 */ /* 0x001fca0000011408 */
[C-C-:B------:R-:W-:Y:S02]  /*1200*/  IMAD.WIDE.U32 R14, R3.reuse, c[0x0][0x168], R8.reuse ;  /* 0x00005a00030e7a25 */ /* 0x140fe400078e0008 */
[----:B------:R-:W-:Y:S02]  /*1210*/  IMAD.WIDE.U32 R12, R0, c[0x0][0x168], R8 ;  /* 0x00005a00000c7a25 */ /* 0x000fe400078e0008 */
[----:B------:R-:W-:-:S03]  /*1220*/  IMAD R8, R3, c[0x0][0x16c], R18 ;  /* 0x00005b0003087a24 */ /* 0x000fc600078e0212 */
        /* <DEDUP_REMOVED lines=8> */
[----:B------:R-:W-:-:S06]  /*12b0*/  IADD3 R23, R6, 0x2, RZ ;  /* 0x0000000206177810 */ /* 0x000fcc0007ffe0ff */
[----:B------:R-:W0:Y:S02]  /*12c0*/  I2F R23, R23 ;  /* 0x0000001700177306 */ /* 0x000e240000201400 */
[----:B0-----:R-:W-:Y:S01]  /*12d0*/  FFMA R23, R2, c[0x0][0x190], R23 ;  /* 0x0000640002177a23 */ /* 0x001fe20000000017 */
        /* <DEDUP_REMOVED lines=10> */
[----:B------:R-:W-:Y:S02]  /*1380*/  FMUL R12, RZ, R17 ;  /* 0x00000011ff0c7220 */ /* 0x000fe40000400000 */
[C---:B-1----:R-:W-:Y:S02]  /*1390*/  FFMA R15, R9.reuse, 1.1643999814987182617, R14 ;  /* 0x3f950b0f090f7823 */ /* 0x042fe4000000000e */
[----:B------:R-:W-:-:S02]  /*13a0*/  FFMA R17, R9, 1.1643999814987182617, R20 ;  /* 0x3f950b0f09117823 */ /* 0x000fc40000000014 */
[C---:B--2---:R-:W-:Y:S02]  /*13b0*/  FFMA R15, R18.reuse, -0.81300002336502075195, R15 ;  /* 0xbf5020c5120f7823 */ /* 0x044fe4000000000f */
[--C-:B------:R-:W-:Y:S02]  /*13c0*/  FFMA R13, R9, 1.1643999814987182617, R12.reuse ;  /* 0x3f950b0f090d7823 */ /* 0x100fe4000000000c */
[----:B------:R-:W-:Y:S02]  /*13d0*/  FFMA R17, RZ, R18, R17 ;  /* 0x00000012ff117223 */ /* 0x000fe40000000011 */
[C---:B---3--:R-:W-:Y:S02]  /*13e0*/  FFMA R21, R19.reuse, 1.1643999814987182617, R12 ;  /* 0x3f950b0f13157823 */ /* 0x048fe4000000000c */
[C---:B------:R-:W-:Y:S02]  /*13f0*/  FFMA R9, R19.reuse, 1.1643999814987182617, R14 ;  /* 0x3f950b0f13097823 */ /* 0x040fe4000000000e */
[----:B------:R-:W-:Y:S01]  /*1400*/  FFMA R19, R19, 1.1643999814987182617, R20 ;  /* 0x3f950b0f13137823 */ /* 0x000fe20000000014 */
[----:B------:R-:W-:Y:S01]  /*1410*/  FMNMX R15, RZ, R15, !PT ;  /* 0x0000000fff0f7209 */ /* 0x000fe20007800000 */
[C---:B------:R-:W-:Y:S01]  /*1420*/  FFMA R9, R18.reuse, -0.81300002336502075195, R9 ;  /* 0xbf5020c512097823 */ /* 0x040fe20000000009 */
[----:B------:R-:W-:Y:S01]  /*1430*/  FMNMX R17, RZ, R17, !PT ;  /* 0x00000011ff117209 */ /* 0x000fe20007800000 */
[----:B------:R-:W-:-:S02]  /*1440*/  FFMA R13, R18, 1.5959999561309814453, R13 ;  /* 0x3fcc49ba120d7823 */ /* 0x000fc4000000000d */
[----:B------:R-:W-:Y:S01]  /*1450*/  FFMA R19, RZ, R18, R19 ;  /* 0x00000012ff137223 */ /* 0x000fe20000000013 */
[----:B------:R-:W-:Y:S01]  /*1460*/  FMNMX R15, R15, 1023, PT ;  /* 0x447fc0000f0f7809 */ /* 0x000fe20003800000 */
[----:B------:R-:W-:Y:S01]  /*1470*/  FFMA R21, R18, 1.5959999561309814453, R21 ;  /* 0x3fcc49ba12157823 */ /* 0x000fe20000000015 */
[----:B------:R-:W-:Y:S02]  /*1480*/  FMNMX R17, R17, 1023, PT ;  /* 0x447fc00011117809 */ /* 0x000fe40003800000 */
[----:B------:R-:W-:Y:S02]  /*1490*/  FMNMX R9, RZ, R9, !PT ;  /* 0x00000009ff097209 */ /* 0x000fe40007800000 */
[----:B------:R-:W-:Y:S02]  /*14a0*/  FMNMX R19, RZ, R19, !PT ;  /* 0x00000013ff137209 */ /* 0x000fe40007800000 */
[----:B------:R-:W-:Y:S01]  /*14b0*/  FMNMX R13, RZ, R13, !PT ;  /* 0x0000000dff0d7209 */ /* 0x000fe20007800000 */
[----:B------:R-:W0:Y:S01]  /*14c0*/  F2I.U32.TRUNC.NTZ R15, R15 ;  /* 0x0000000f000f7305 */ /* 0x000e22000020f000 */
[----:B------:R-:W-:Y:S01]  /*14d0*/  FMNMX R16, R9, 1023, PT ;  /* 0x447fc00009107809 */ /* 0x000fe20003800000 */
[----:B------:R-:W1:Y:S01]  /*14e0*/  F2I.TRUNC.NTZ R12, R23 ;  /* 0x00000017000c7305 */ /* 0x000e62000020f100 */
[----:B------:R-:W-:Y:S01]  /*14f0*/  FMNMX R21, RZ, R21, !PT ;  /* 0x00000015ff157209 */ /* 0x000fe20007800000 */
[----:B------:R-:W2:Y:S01]  /*1500*/  F2I.U32.TRUNC.NTZ R17, R17 ;  /* 0x0000001100117305 */ /* 0x000ea2000020f000 */
[----:B------:R-:W-:-:S02]  /*1510*/  FMNMX R18, R19, 1023, PT ;  /* 0x447fc00013127809 */ /* 0x000fc40003800000 */
[----:B------:R-:W-:Y:S02]  /*1520*/  FMNMX R9, R13, 1023, PT ;  /* 0x447fc0000d097809 */ /* 0x000fe40003800000 */
[----:B------:R-:W-:Y:S01]  /*1530*/  FMNMX R21, R21, 1023, PT ;  /* 0x447fc00015157809 */ /* 0x000fe20003800000 */
[----:B------:R-:W3:Y:S01]  /*1540*/  F2I.U32.TRUNC.NTZ R16, R16 ;  /* 0x0000001000107305 */ /* 0x000ee2000020f000 */
[----:B------:R-:W4:Y:S02]  /*1550*/  F2I.U32.TRUNC.NTZ R18, R18 ;  /* 0x0000001200127305 */ /* 0x000f24000020f000 */
[----:B------:R-:W5:Y:S02]  /*1560*/  F2I.U32.TRUNC.NTZ R9, R9 ;  /* 0x0000000900097305 */ /* 0x000f64000020f000 */
[----:B------:R-:W5:Y:S01]  /*1570*/  F2I.U32.TRUNC.NTZ R21, R21 ;  /* 0x0000001500157305 */ /* 0x000f62000020f000 */
[----:B0-----:R-:W-:Y:S01]  /*1580*/  IMAD.SHL.U32 R19, R15, 0x40, RZ ;  /* 0x000000400f137824 */ /* 0x001fe200078e00ff */
[----:B-1----:R-:W-:-:S02]  /*1590*/  SHF.R.S32.HI R13, RZ, 0x1f, R12 ;  /* 0x0000001fff0d7819 */ /* 0x002fc4000001140c */
[----:B--2---:R-:W-:-:S04]  /*15a0*/  SHF.R.U32.HI R14, RZ, 0x2, R17 ;  /* 0x00000002ff0e7819 */ /* 0x004fc80000011611 */
[----:B------:R-:W-:Y:S01]  /*15b0*/  LOP3.LUT R19, R14, 0xffff00, R19, 0xf8, !PT ;  /* 0x00ffff000e137812 */ /* 0x000fe200078ef813 */
[----:B------:R-:W-:Y:S02]  /*15c0*/  IMAD.WIDE.U32 R14, R3, c[0x0][0x168], R12 ;  /* 0x00005a00030e7a25 */ /* 0x000fe400078e000c */
[----:B---3--:R-:W-:Y:S01]  /*15d0*/  IMAD.SHL.U32 R20, R16, 0x40, RZ ;  /* 0x0000004010147824 */ /* 0x008fe200078e00ff */
[----:B----4-:R-:W-:Y:S01]  /*15e0*/  SHF.R.U32.HI R17, RZ, 0x2, R18 ;  /* 0x00000002ff117819 */ /* 0x010fe20000011612 */
[----:B-----5:R-:W-:Y:S02]  /*15f0*/  IMAD.SHL.U32 R16, R9, 0x4000, RZ ;  /* 0x0000400009107824 */ /* 0x020fe400078e00ff */
[----:B------:R-:W-:Y:S01]  /*1600*/  IMAD.WIDE.U32 R12, R0, c[0x0][0x168], R12 ;  /* 0x00005a00000c7a25 */ /* 0x000fe200078e000c */
[----:B------:R-:W-:Y:S01]  /*1610*/  LOP3.LUT R20, R17, 0xffff00, R20, 0xf8, !PT ;  /* 0x00ffff0011147812 */ /* 0x000fe200078ef814 */
[----:B------:R-:W-:Y:S01]  /*1620*/  IMAD.SHL.U32 R9, R21, 0x4000, RZ ;  /* 0x0000400015097824 */ /* 0x000fe200078e00ff */
[----:B------:R-:W-:-:S02]  /*1630*/  LOP3.LUT R19, R19, 0xff0000, R16, 0xf8, !PT ;  /* 0x00ff000013137812 */ /* 0x000fc400078ef810 */
[----:B------:R-:W-:Y:S02]  /*1640*/  IADD3 R16, P1, R14, c[0x0][0x160], RZ ;  /* 0x000058000e107a10 */ /* 0x000fe40007f3e0ff */
[----:B------:R-:W-:Y:S02]  /*1650*/  IADD3 R14, P0, R12, c[0x0][0x160], RZ ;  /* 0x000058000c0e7a10 */ /* 0x000fe40007f1e0ff */
[----:B------:R-:W-:Y:S02]  /*1660*/  LOP3.LUT R9, R20, 0xff0000, R9, 0xf8, !PT ;  /* 0x00ff000014097812 */ /* 0x000fe400078ef809 */
[----:B------:R-:W-:Y:S01]  /*1670*/  IADD3.X R17, R8, c[0x0][0x164], R15, P1, !PT ;  /* 0x0000590008117a10 */ /* 0x000fe20000ffe40f */
[----:B------:R-:W-:Y:S01]  /*1680*/  IMAD.MOV.U32 R12, RZ, RZ, R10 ;  /* 0x000000ffff0c7224 */ /* 0x000fe200078e000a */
[----:B------:R-:W-:Y:S01]  /*1690*/  IADD3.X R15, R7, c[0x0][0x164], R13, P0, !PT ;  /* 0x00005900070f7a10 */ /* 0x000fe200007fe40d */
[----:B------:R-:W-:Y:S01]  /*16a0*/  IMAD.MOV.U32 R13, RZ, RZ, R11 ;  /* 0x000000ffff0d7224 */ /* 0x000fe200078e000b */
[----:B------:R-:W-:-:S02]  /*16b0*/  LOP3.LUT R19, R19, 0xff000000, RZ, 0xfc, !PT ;  /* 0xff00000013137812 */ /* 0x000fc400078efcff */
[----:B------:R-:W-:-:S06]  /*16c0*/  LOP3.LUT R9, R9, 0xff000000, RZ, 0xfc, !PT ;  /* 0xff00000009097812 */ /* 0x000fcc00078efcff */
[----:B------:R-:W-:Y:S04]  /*16d0*/  STG.E.SYS [R12], R19 ;  /* 0x000000130c007386 */ /* 0x000fe8000010e900 */
[----:B------:R0:W-:Y:S04]  /*16e0*/  STG.E.SYS [R12+0x4], R9 ;  /* 0x000004090c007386 */ /* 0x0001e8000010e900 */
[----:B------:R-:W2:Y:S04]  /*16f0*/  LDG.E.U8.SYS R18, [R16] ;  /* 0x0000000010127381 */ /* 0x000ea800001ee100 */
[----:B------:R-:W3:Y:S04]  /*1700*/  LDG.E.U8.SYS R10, [R14] ;  /* 0x000000000e0a7381 */ /* 0x000ee800001ee100 */
[----:B------:R-:W4:Y:S04]  /*1710*/  LDG.E.U8.SYS R11, [R14+0x1] ;  /* 0x000001000e0b7381 */ /* 0x000f2800001ee100 */
[----:B------:R-:W5:Y:S01]  /*1720*/  LDG.E.U8.SYS R20, [R16+0x1] ;  /* 0x0000010010147381 */ /* 0x000f6200001ee100 */
[----:B------:R-:W-:-:S06]  /*1730*/  IADD3 R24, R6, 0x4, RZ ;  /* 0x0000000406187810 */ /* 0x000fcc0007ffe0ff */
[----:B------:R-:W1:Y:S02]  /*1740*/  I2F R25, R24 ;  /* 0x0000001800197306 */ /* 0x000e640000201400 */
[----:B-1----:R-:W-:Y:S01]  /*1750*/  FFMA R25, R2, c[0x0][0x190], R25 ;  /* 0x0000640002197a23 */ /* 0x002fe20000000019 */
[----:B--2---:R-:W-:Y:S01]  /*1760*/  LEA R18, R18, 0xfffffe00, 0x2 ;  /* 0xfffffe0012127811 */ /* 0x004fe200078e10ff */
[----:B---3--:R-:W-:-:S05]  /*1770*/  IMAD.SHL.U32 R10, R10, 0x4, RZ ;  /* 0x000000040a0a7824 */ /* 0x008fca00078e00ff */
[----:B------:R-:W0:Y:S01]  /*1780*/  I2F R18, R18 ;  /* 0x0000001200127306 */ /* 0x000e220000201400 */
[----:B----4-:R-:W-:Y:S01]  /*1790*/  IMAD.SHL.U32 R11, R11, 0x4, RZ ;  /* 0x000000040b0b7824 */ /* 0x010fe200078e00ff */
[----:B------:R-:W1:Y:S01]  /*17a0*/  I2F.U32 R10, R10 ;  /* 0x0000000a000a7306 */ /* 0x000e620000201000 */
[----:B-----5:R-:W-:-:S04]  /*17b0*/  LEA R20, R20, 0xfffffe00, 0x2 ;  /* 0xfffffe0014147811 */ /* 0x020fc800078e10ff */
[----:B------:R-:W2:Y:S02]  /*17c0*/  I2F.U32 R22, R11 ;  /* 0x0000000b00167306 */ /* 0x000ea40000201000 */
[----:B------:R-:W3:Y:S01]  /*17d0*/  I2F R20, R20 ;  /* 0x0000001400147306 */ /* 0x000ee20000201400 */
[----:B0-----:R-:W-:Y:S02]  /*17e0*/  FMUL R9, RZ, R18 ;  /* 0x00000012ff097220 */ /* 0x001fe40000400000 */
[C---:B------:R-:W-:Y:S02]  /*17f0*/  FMUL R17, R18.reuse, -0.39179998636245727539 ;  /* 0xbec89a0212117820 */ /* 0x040fe40000400000 */
[----:B------:R-:W-:Y:S02]  /*1800*/  FMUL R19, R18, 2.0171999931335449219 ;  /* 0x400119ce12137820 */ /* 0x000fe40000400000 */
[--C-:B-1----:R-:W-:Y:S02]  /*1810*/  FFMA R15, R10, 1.1643999814987182617, R9.reuse ;  /* 0x3f950b0f0a0f7823 */ /* 0x102fe40000000009 */
[----:B--2---:R-:W-:-:S02]  /*1820*/  FFMA R23, R22, 1.1643999814987182617, R9 ;  /* 0x3f950b0f16177823 */ /* 0x004fc40000000009 */
[C---:B------:R-:W-:Y:S02]  /*1830*/  FFMA R9, R10.reuse, 1.1643999814987182617, R17 ;  /* 0x3f950b0f0a097823 */ /* 0x040fe40000000011 */
[----:B------:R-:W-:Y:S02]  /*1840*/  FFMA R21, R10, 1.1643999814987182617, R19 ;  /* 0x3f950b0f0a157823 */ /* 0x000fe40000000013 */
[C---:B------:R-:W-:Y:S02]  /*1850*/  FFMA R17, R22.reuse, 1.1643999814987182617, R17 ;  /* 0x3f950b0f16117823 */ /* 0x040fe40000000011 */
[----:B------:R-:W-:Y:S02]  /*1860*/  FFMA R19, R22, 1.1643999814987182617, R19 ;  /* 0x3f950b0f16137823 */ /* 0x000fe40000000013 */
[----:B---3--:R-:W-:Y:S02]  /*1870*/  FFMA R9, R20, -0.81300002336502075195, R9 ;  /* 0xbf5020c514097823 */ /* 0x008fe40000000009 */
[----:B------:R-:W-:-:S02]  /*1880*/  FFMA R21, RZ, R20, R21 ;  /* 0x00000014ff157223 */ /* 0x000fc40000000015 */
[C---:B------:R-:W-:Y:S01]  /*1890*/  FFMA R17, R20.reuse, -0.81300002336502075195, R17 ;  /* 0xbf5020c514117823 */ /* 0x040fe20000000011 */
[----:B------:R-:W-:Y:S01]  /*18a0*/  FMNMX R9, RZ, R9, !PT ;  /* 0x00000009ff097209 */ /* 0x000fe20007800000 */
[----:B------:R-:W-:Y:S01]  /*18b0*/  FFMA R19, RZ, R20, R19 ;  /* 0x00000014ff137223 */ /* 0x000fe20000000013 */
[----:B------:R-:W-:Y:S01]  /*18c0*/  FMNMX R21, RZ, R21, !PT ;  /* 0x00000015ff157209 */ /* 0x000fe20007800000 */
[C---:B------:R-:W-:Y:S01]  /*18d0*/  FFMA R15, R20.reuse, 1.5959999561309814453, R15 ;  /* 0x3fcc49ba140f7823 */ /* 0x040fe2000000000f */
[----:B------:R-:W-:Y:S01]  /*18e0*/  FMNMX R17, RZ, R17, !PT ;  /* 0x00000011ff117209 */ /* 0x000fe20007800000 */
[----:B------:R-:W-:Y:S01]  /*18f0*/  FFMA R23, R20, 1.5959999561309814453, R23 ;  /* 0x3fcc49ba14177823 */ /* 0x000fe20000000017 */
[----:B------:R-:W-:Y:S02]  /*1900*/  FMNMX R19, RZ, R19, !PT ;  /* 0x00000013ff137209 */ /* 0x000fe40007800000 */
[----:B------:R-:W-:Y:S02]  /*1910*/  FMNMX R14, R9, 1023, PT ;  /* 0x447fc000090e7809 */ /* 0x000fe40003800000 */
[----:B------:R-:W-:-:S02]  /*1920*/  FMNMX R21, R21, 1023, PT ;  /* 0x447fc00015157809 */ /* 0x000fc40003800000 */
[----:B------:R-:W-:Y:S02]  /*1930*/  FMNMX R15, RZ, R15, !PT ;  /* 0x0000000fff0f7209 */ /* 0x000fe40007800000 */
[----:B------:R-:W-:Y:S02]  /*1940*/  FMNMX R18, R17, 1023, PT ;  /* 0x447fc00011127809 */ /* 0x000fe40003800000 */
[----:B------:R-:W-:Y:S02]  /*1950*/  FMNMX R23, RZ, R23, !PT ;  /* 0x00000017ff177209 */ /* 0x000fe40007800000 */
[----:B------:R-:W-:Y:S01]  /*1960*/  FMNMX R19, R19, 1023, PT ;  /* 0x447fc00013137809 */ /* 0x000fe20003800000 */
[----:B------:R-:W0:Y:S01]  /*1970*/  F2I.U32.TRUNC.NTZ R14, R14 ;  /* 0x0000000e000e7305 */ /* 0x000e22000020f000 */
[----:B------:R-:W-:Y:S01]  /*1980*/  FMNMX R9, R15, 1023, PT ;  /* 0x447fc0000f097809 */ /* 0x000fe20003800000 */
[----:B------:R-:W1:Y:S01]  /*1990*/  F2I.TRUNC.NTZ R10, R25 ;  /* 0x00000019000a7305 */ /* 0x000e62000020f100 */
[----:B------:R-:W2:Y:S01]  /*19a0*/  F2I.U32.TRUNC.NTZ R21, R21 ;  /* 0x0000001500157305 */ /* 0x000ea2000020f000 */
[----:B------:R-:W-:Y:S01]  /*19b0*/  FMNMX R23, R23, 1023, PT ;  /* 0x447fc00017177809 */ /* 0x000fe20003800000 */
[----:B------:R-:W3:Y:S01]  /*19c0*/  F2I.U32.TRUNC.NTZ R18, R18 ;  /* 0x0000001200127305 */ /* 0x000ee2000020f000 */
[----:B------:R-:W4:Y:S01]  /*19d0*/  F2I.U32.TRUNC.NTZ R19, R19 ;  /* 0x0000001300137305 */ /* 0x000f22000020f000 */
[----:B------:R-:W5:Y:S03]  /*19e0*/  F2I.U32.TRUNC.NTZ R9, R9 ;  /* 0x0000000900097305 */ /* 0x000f66000020f000 */
[----:B------:R-:W5:Y:S01]  /*19f0*/  F2I.U32.TRUNC.NTZ R23, R23 ;  /* 0x0000001700177305 */ /* 0x000f62000020f000 */
[----:B0-----:R-:W-:Y:S01]  /*1a00*/  IMAD.SHL.U32 R16, R14, 0x40, RZ ;  /* 0x000000400e107824 */ /* 0x001fe200078e00ff */
[----:B-1----:R-:W-:-:S02]  /*1a10*/  SHF.R.S32.HI R11, RZ, 0x1f, R10 ;  /* 0x0000001fff0b7819 */ /* 0x002fc4000001140a */
[----:B--2---:R-:W-:Y:S01]  /*1a20*/  SHF.R.U32.HI R15, RZ, 0x2, R21 ;  /* 0x00000002ff0f7819 */ /* 0x004fe20000011615 */
[----:B---3--:R-:W-:Y:S01]  /*1a30*/  IMAD.SHL.U32 R21, R18, 0x40, RZ ;  /* 0x0000004012157824 */ /* 0x008fe200078e00ff */
[----:B----4-:R-:W-:Y:S02]  /*1a40*/  SHF.R.U32.HI R20, RZ, 0x2, R19 ;  /* 0x00000002ff147819 */ /* 0x010fe40000011613 */
[----:B------:R-:W-:Y:S01]  /*1a50*/  LOP3.LUT R17, R15, 0xffff00, R16, 0xf8, !PT ;  /* 0x00ffff000f117812 */ /* 0x000fe200078ef810 */
[----:B-----5:R-:W-:Y:S02]  /*1a60*/  IMAD.SHL.U32 R16, R9, 0x4000, RZ ;  /* 0x0000400009107824 */ /* 0x020fe400078e00ff */
[----:B------:R-:W-:Y:S01]  /*1a70*/  IMAD.WIDE.U32 R14, R3, c[0x0][0x168], R10 ;  /* 0x00005a00030e7a25 */ /* 0x000fe200078e000a */
[----:B------:R-:W-:Y:S01]  /*1a80*/  LOP3.LUT R20, R20, 0xffff00, R21, 0xf8, !PT ;  /* 0x00ffff0014147812 */ /* 0x000fe200078ef815 */
[----:B------:R-:W-:Y:S02]  /*1a90*/  IMAD.SHL.U32 R9, R23, 0x4000, RZ ;  /* 0x0000400017097824 */ /* 0x000fe400078e00ff */
[----:B------:R-:W-:Y:S01]  /*1aa0*/  IMAD.WIDE.U32 R10, R0, c[0x0][0x168], R10 ;  /* 0x00005a00000a7a25 */ /* 0x000fe200078e000a */
[----:B------:R-:W-:-:S02]  /*1ab0*/  LOP3.LUT R16, R17, 0xff0000, R16, 0xf8, !PT ;  /* 0x00ff000011107812 */ /* 0x000fc400078ef810 */
[----:B------:R-:W-:Y:S02]  /*1ac0*/  LOP3.LUT R20, R20, 0xff0000, R9, 0xf8, !PT ;  /* 0x00ff000014147812 */ /* 0x000fe400078ef809 */
[----:B------:R-:W-:Y:S02]  /*1ad0*/  IADD3 R14, P1, R14, c[0x0][0x160], RZ ;  /* 0x000058000e0e7a10 */ /* 0x000fe40007f3e0ff */
[----:B------:R-:W-:Y:S02]  /*1ae0*/  LOP3.LUT R9, R16, 0xff000000, RZ, 0xfc, !PT ;  /* 0xff00000010097812 */ /* 0x000fe400078efcff */
[----:B------:R-:W-:Y:S02]  /*1af0*/  LOP3.LUT R17, R20, 0xff000000, RZ, 0xfc, !PT ;  /* 0xff00000014117812 */ /* 0x000fe400078efcff */
[----:B------:R-:W-:Y:S02]  /*1b00*/  IADD3 R10, P0, R10, c[0x0][0x160], RZ ;  /* 0x000058000a0a7a10 */ /* 0x000fe40007f1e0ff */
[----:B------:R-:W-:-:S02]  /*1b10*/  IADD3.X R15, R8, c[0x0][0x164], R15, P1, !PT ;  /* 0x00005900080f7a10 */ /* 0x000fc40000ffe40f */
[----:B------:R-:W-:Y:S01]  /*1b20*/  IADD3.X R11, R7, c[0x0][0x164], R11, P0, !PT ;  /* 0x00005900070b7a10 */ /* 0x000fe200007fe40b */
[----:B------:R0:W-:Y:S04]  /*1b30*/  STG.E.SYS [R12+0x8], R9 ;  /* 0x000008090c007386 */ /* 0x0001e8000010e900 */
[----:B------:R1:W-:Y:S04]  /*1b40*/  STG.E.SYS [R12+0xc], R17 ;  /* 0x00000c110c007386 */ /* 0x0003e8000010e900 */
[----:B------:R-:W2:Y:S04]  /*1b50*/  LDG.E.U8.SYS R19, [R14] ;  /* 0x000000000e137381 */ /* 0x000ea800001ee100 */
[----:B------:R3:W4:Y:S04]  /*1b60*/  LDG.E.U8.SYS R16, [R10] ;  /* 0x000000000a107381 */ /* 0x00072800001ee100 */
[----:B------:R3:W5:Y:S04]  /*1b70*/  LDG.E.U8.SYS R18, [R10+0x1] ;  /* 0x000001000a127381 */ /* 0x00076800001ee100 */
[----:B------:R-:W5:Y:S01]  /*1b80*/  LDG.E.U8.SYS R20, [R14+0x1] ;  /* 0x000001000e147381 */ /* 0x000f6200001ee100 */
[----:B------:R-:W-:-:S06]  /*1b90*/  IADD3 R22, R6, 0x6, RZ ;  /* 0x0000000606167810 */ /* 0x000fcc0007ffe0ff */
[----:B------:R-:W0:Y:S02]  /*1ba0*/  I2F R23, R22 ;  /* 0x0000001600177306 */ /* 0x000e240000201400 */
[----:B0-----:R-:W-:-:S06]  /*1bb0*/  FFMA R23, R2, c[0x0][0x190], R23 ;  /* 0x0000640002177a23 */ /* 0x001fcc0000000017 */
[----:B---3--:R-:W0:Y:S01]  /*1bc0*/  F2I.TRUNC.NTZ R10, R23 ;  /* 0x00000017000a7305 */ /* 0x008e22000020f100 */
[----:B--2---:R-:W-:Y:S01]  /*1bd0*/  LEA R19, R19, 0xfffffe00, 0x2 ;  /* 0xfffffe0013137811 */ /* 0x004fe200078e10ff */
[----:B----4-:R-:W-:-:S05]  /*1be0*/  IMAD.SHL.U32 R16, R16, 0x4, RZ ;  /* 0x0000000410107824 */ /* 0x010fca00078e00ff */
[----:B------:R-:W2:Y:S01]  /*1bf0*/  I2F R19, R19 ;  /* 0x0000001300137306 */ /* 0x000ea20000201400 */
[----:B-----5:R-:W-:Y:S01]  /*1c00*/  IMAD.SHL.U32 R18, R18, 0x4, RZ ;  /* 0x0000000412127824 */ /* 0x020fe200078e00ff */
[----:B------:R-:W3:Y:S01]  /*1c10*/  I2F.U32 R16, R16 ;  /* 0x0000001000107306 */ /* 0x000ee20000201000 */
[----:B------:R-:W-:-:S04]  /*1c20*/  LEA R20, R20, 0xfffffe00, 0x2 ;  /* 0xfffffe0014147811 */ /* 0x000fc800078e10ff */
[----:B------:R-:W4:Y:S02]  /*1c30*/  I2F.U32 R18, R18 ;  /* 0x0000001200127306 */ /* 0x000f240000201000 */
[----:B------:R-:W5:Y:S01]  /*1c40*/  I2F R20, R20 ;  /* 0x0000001400147306 */ /* 0x000f620000201400 */
[----:B--2---:R-:W-:Y:S02]  /*1c50*/  FMUL R9, RZ, R19 ;  /* 0x00000013ff097220 */ /* 0x004fe40000400000 */
[C---:B------:R-:W-:Y:S02]  /*1c60*/  FMUL R15, R19.reuse, -0.39179998636245727539 ;  /* 0xbec89a02130f7820 */ /* 0x040fe40000400000 */
[----:B-1----:R-:W-:Y:S02]  /*1c70*/  FMUL R17, R19, 2.0171999931335449219 ;  /* 0x400119ce13117820 */ /* 0x002fe40000400000 */
[--C-:B---3--:R-:W-:Y:S02]  /*1c80*/  FFMA R11, R16, 1.1643999814987182617, R9.reuse ;  /* 0x3f950b0f100b7823 */ /* 0x108fe40000000009 */
[----:B----4-:R-:W-:-:S02]  /*1c90*/  FFMA R21, R18, 1.1643999814987182617, R9 ;  /* 0x3f950b0f12157823 */ /* 0x010fc40000000009 */
[C---:B------:R-:W-:Y:S02]  /*1ca0*/  FFMA R9, R16.reuse, 1.1643999814987182617, R15 ;  /* 0x3f950b0f10097823 */ /* 0x040fe4000000000f */
[----:B------:R-:W-:Y:S02]  /*1cb0*/  FFMA R19, R16, 1.1643999814987182617, R17 ;  /* 0x3f950b0f10137823 */ /* 0x000fe40000000011 */
[C---:B------:R-:W-:Y:S02]  /*1cc0*/  FFMA R15, R18.reuse, 1.1643999814987182617, R15 ;  /* 0x3f950b0f120f7823 */ /* 0x040fe4000000000f */
[----:B------:R-:W-:Y:S02]  /*1cd0*/  FFMA R17, R18, 1.1643999814987182617, R17 ;  /* 0x3f950b0f12117823 */ /* 0x000fe40000000011 */
[----:B-----5:R-:W-:Y:S02]  /*1ce0*/  FFMA R9, R20, -0.81300002336502075195, R9 ;  /* 0xbf5020c514097823 */ /* 0x020fe40000000009 */
        /* <DEDUP_REMOVED lines=15> */
[----:B------:R-:W1:Y:S01]  /*1de0*/  F2I.U32.TRUNC.NTZ R14, R14 ;  /* 0x0000000e000e7305 */ /* 0x000e62000020f000 */
[----:B------:R-:W-:Y:S01]  /*1df0*/  FMNMX R9, R11, 1023, PT ;  /* 0x447fc0000b097809 */ /* 0x000fe20003800000 */
[----:B------:R-:W2:Y:S01]  /*1e00*/  F2I.U32.TRUNC.NTZ R19, R19 ;  /* 0x0000001300137305 */ /* 0x000ea2000020f000 */
[----:B------:R-:W-:Y:S01]  /*1e10*/  FMNMX R21, R21, 1023, PT ;  /* 0x447fc00015157809 */ /* 0x000fe20003800000 */
[----:B------:R-:W3:Y:S01]  /*1e20*/  F2I.U32.TRUNC.NTZ R18, R18 ;  /* 0x0000001200127305 */ /* 0x000ee2000020f000 */
[----:B------:R-:W4:Y:S02]  /*1e30*/  F2I.U32.TRUNC.NTZ R20, R20 ;  /* 0x0000001400147305 */ /* 0x000f24000020f000 */
[----:B------:R-:W5:Y:S02]  /*1e40*/  F2I.U32.TRUNC.NTZ R9, R9 ;  /* 0x0000000900097305 */ /* 0x000f64000020f000 */
[----:B------:R-:W5:Y:S01]  /*1e50*/  F2I.U32.TRUNC.NTZ R21, R21 ;  /* 0x0000001500157305 */ /* 0x000f62000020f000 */
[----:B0-----:R-:W-:Y:S01]  /*1e60*/  SHF.R.S32.HI R11, RZ, 0x1f, R10 ;  /* 0x0000001fff0b7819 */ /* 0x001fe2000001140a */
[----:B-1----:R-:W-:Y:S01]  /*1e70*/  IMAD.SHL.U32 R16, R14, 0x40, RZ ;  /* 0x000000400e107824 */ /* 0x002fe200078e00ff */
[----:B--2---:R-:W-:Y:S01]  /*1e80*/  SHF.R.U32.HI R15, RZ, 0x2, R19 ;  /* 0x00000002ff0f7819 */ /* 0x004fe20000011613 */
[----:B---3--:R-:W-:Y:S01]  /*1e90*/  IMAD.SHL.U32 R19, R18, 0x40, RZ ;  /* 0x0000004012137824 */ /* 0x008fe200078e00ff */
[----:B----4-:R-:W-:-:S02]  /*1ea0*/  SHF.R.U32.HI R22, RZ, 0x2, R20 ;  /* 0x00000002ff167819 */ /* 0x010fc40000011614 */
[----:B------:R-:W-:Y:S01]  /*1eb0*/  LOP3.LUT R17, R15, 0xffff00, R16, 0xf8, !PT ;  /* 0x00ffff000f117812 */ /* 0x000fe200078ef810 */
[----:B-----5:R-:W-:Y:S02]  /*1ec0*/  IMAD.SHL.U32 R16, R9, 0x4000, RZ ;  /* 0x0000400009107824 */ /* 0x020fe400078e00ff */
[----:B------:R-:W-:Y:S01]  /*1ed0*/  IMAD.WIDE.U32 R14, R3, c[0x0][0x168], R10 ;  /* 0x00005a00030e7a25 */ /* 0x000fe200078e000a */
[----:B------:R-:W-:Y:S01]  /*1ee0*/  LOP3.LUT R22, R22, 0xffff00, R19, 0xf8, !PT ;  /* 0x00ffff0016167812 */ /* 0x000fe200078ef813 */
[----:B------:R-:W-:Y:S02]  /*1ef0*/  IMAD.SHL.U32 R9, R21, 0x4000, RZ ;  /* 0x0000400015097824 */ /* 0x000fe400078e00ff */
[----:B------:R-:W-:Y:S01]  /*1f00*/  IMAD.WIDE.U32 R10, R0, c[0x0][0x168], R10 ;  /* 0x00005a00000a7a25 */ /* 0x000fe200078e000a */
[----:B------:R-:W-:Y:S02]  /*1f10*/  LOP3.LUT R16, R17, 0xff0000, R16, 0xf8, !PT ;  /* 0x00ff000011107812 */ /* 0x000fe400078ef810 */
[----:B------:R-:W-:-:S02]  /*1f20*/  LOP3.LUT R22, R22, 0xff0000, R9, 0xf8, !PT ;  /* 0x00ff000016167812 */ /* 0x000fc400078ef809 */
[----:B------:R-:W-:Y:S02]  /*1f30*/  IADD3 R14, P1, R14, c[0x0][0x160], RZ ;  /* 0x000058000e0e7a10 */ /* 0x000fe40007f3e0ff */
[----:B------:R-:W-:Y:S02]  /*1f40*/  LOP3.LUT R9, R16, 0xff000000, RZ, 0xfc, !PT ;  /* 0xff00000010097812 */ /* 0x000fe400078efcff */
[----:B------:R-:W-:Y:S02]  /*1f50*/  LOP3.LUT R17, R22, 0xff000000, RZ, 0xfc, !PT ;  /* 0xff00000016117812 */ /* 0x000fe400078efcff */
[----:B------:R-:W-:Y:S02]  /*1f60*/  IADD3 R10, P0, R10, c[0x0][0x160], RZ ;  /* 0x000058000a0a7a10 */ /* 0x000fe40007f1e0ff */
[----:B------:R-:W-:Y:S02]  /*1f70*/  IADD3.X R15, R8, c[0x0][0x164], R15, P1, !PT ;  /* 0x00005900080f7a10 */ /* 0x000fe40000ffe40f */
[----:B------:R-:W-:Y:S01]  /*1f80*/  IADD3.X R11, R7, c[0x0][0x164], R11, P0, !PT ;  /* 0x00005900070b7a10 */ /* 0x000fe200007fe40b */
[----:B------:R-:W-:Y:S04]  /*1f90*/  STG.E.SYS [R12+0x10], R9 ;  /* 0x000010090c007386 */ /* 0x000fe8000010e900 */
[----:B------:R0:W-:Y:S04]  /*1fa0*/  STG.E.SYS [R12+0x14], R17 ;  /* 0x000014110c007386 */ /* 0x0001e8000010e900 */
[----:B------:R-:W2:Y:S04]  /*1fb0*/  LDG.E.U8.SYS R16, [R14] ;  /* 0x000000000e107381 */ /* 0x000ea800001ee100 */
[----:B------:R-:W3:Y:S04]  /*1fc0*/  LDG.E.U8.SYS R7, [R10] ;  /* 0x000000000a077381 */ /* 0x000ee800001ee100 */
[----:B------:R-:W4:Y:S04]  /*1fd0*/  LDG.E.U8.SYS R8, [R10+0x1] ;  /* 0x000001000a087381 */ /* 0x000f2800001ee100 */
[----:B------:R-:W5:Y:S01]  /*1fe0*/  LDG.E.U8.SYS R18, [R14+0x1] ;  /* 0x000001000e127381 */ /* 0x000f6200001ee100 */
[----:B------:R-:W-:-:S04]  /*1ff0*/  IADD3 R6, R6, 0x8, RZ ;  /* 0x0000000806067810 */ /* 0x000fc80007ffe0ff */
[----:B------:R-:W-:Y:S02]  /*2000*/  ISETP.GE.U32.AND P0, PT, R6, c[0x0][0x188], PT ;  /* 0x0000620006007a0c */ /* 0x000fe40003f06070 */
[----:B--2---:R-:W-:Y:S01]  /*2010*/  LEA R16, R16, 0xfffffe00, 0x2 ;  /* 0xfffffe0010107811 */ /* 0x004fe200078e10ff */
[----:B---3--:R-:W-:-:S05]  /*2020*/  IMAD.SHL.U32 R7, R7, 0x4, RZ ;  /* 0x0000000407077824 */ /* 0x008fca00078e00ff */
[----:B------:R-:W1:Y:S01]  /*2030*/  I2F R16, R16 ;  /* 0x0000001000107306 */ /* 0x000e620000201400 */
[----:B----4-:R-:W-:Y:S01]  /*2040*/  IMAD.SHL.U32 R8, R8, 0x4, RZ ;  /* 0x0000000408087824 */ /* 0x010fe200078e00ff */
[----:B------:R-:W2:Y:S01]  /*2050*/  I2F.U32 R7, R7 ;  /* 0x0000000700077306 */ /* 0x000ea20000201000 */
[----:B-----5:R-:W-:-:S04]  /*2060*/  LEA R18, R18, 0xfffffe00, 0x2 ;  /* 0xfffffe0012127811 */ /* 0x020fc800078e10ff */
[----:B0-----:R-:W0:Y:S02]  /*2070*/  I2F.U32 R17, R8 ;  /* 0x0000000800117306 */ /* 0x001e240000201000 */
[----:B------:R-:W3:Y:S01]  /*2080*/  I2F R18, R18 ;  /* 0x0000001200127306 */ /* 0x000ee20000201400 */
[----:B-1----:R-:W-:Y:S02]  /*2090*/  FMUL R20, RZ, R16 ;  /* 0x00000010ff147220 */ /* 0x002fe40000400000 */
[C---:B------:R-:W-:Y:S02]  /*20a0*/  FMUL R10, R16.reuse, -0.39179998636245727539 ;  /* 0xbec89a02100a7820 */ /* 0x040fe40000400000 */
[----:B------:R-:W-:Y:S02]  /*20b0*/  FMUL R14, R16, 2.0171999931335449219 ;  /* 0x400119ce100e7820 */ /* 0x000fe40000400000 */
[----:B--2---:R-:W-:Y:S02]  /*20c0*/  FFMA R11, R7, 1.1643999814987182617, R10 ;  /* 0x3f950b0f070b7823 */ /* 0x004fe4000000000a */
[----:B0-----:R-:W-:-:S02]  /*20d0*/  FFMA R19, R17, 1.1643999814987182617, R20 ;  /* 0x3f950b0f11137823 */ /* 0x001fc40000000014 */
[----:B------:R-:W-:Y:S02]  /*20e0*/  FFMA R21, R17, 1.1643999814987182617, R10 ;  /* 0x3f950b0f11157823 */ /* 0x000fe4000000000a */
[--C-:B------:R-:W-:Y:S02]  /*20f0*/  FFMA R15, R7, 1.1643999814987182617, R14.reuse ;  /* 0x3f950b0f070f7823 */ /* 0x100fe4000000000e */
[----:B------:R-:W-:Y:S02]  /*2100*/  FFMA R17, R17, 1.1643999814987182617, R14 ;  /* 0x3f950b0f11117823 */ /* 0x000fe4000000000e */
[C---:B---3--:R-:W-:Y:S02]  /*2110*/  FFMA R11, R18.reuse, -0.81300002336502075195, R11 ;  /* 0xbf5020c5120b7823 */ /* 0x048fe4000000000b */
[----:B------:R-:W-:Y:S02]  /*2120*/  FFMA R21, R18, -0.81300002336502075195, R21 ;  /* 0xbf5020c512157823 */ /* 0x000fe40000000015 */
[----:B------:R-:W-:-:S02]  /*2130*/  FFMA R15, RZ, R18, R15 ;  /* 0x00000012ff0f7223 */ /* 0x000fc4000000000f */
[----:B------:R-:W-:Y:S02]  /*2140*/  FFMA R17, RZ, R18, R17 ;  /* 0x00000012ff117223 */ /* 0x000fe40000000011 */
[----:B------:R-:W-:Y:S01]  /*2150*/  FFMA R9, R7, 1.1643999814987182617, R20 ;  /* 0x3f950b0f07097823 */ /* 0x000fe20000000014 */
[----:B------:R-:W-:Y:S01]  /*2160*/  FMNMX R11, RZ, R11, !PT ;  /* 0x0000000bff0b7209 */ /* 0x000fe20007800000 */
[C---:B------:R-:W-:Y:S01]  /*2170*/  FFMA R19, R18.reuse, 1.5959999561309814453, R19 ;  /* 0x3fcc49ba12137823 */ /* 0x040fe20000000013 */
[----:B------:R-:W-:Y:S01]  /*2180*/  FMNMX R21, RZ, R21, !PT ;  /* 0x00000015ff157209 */ /* 0x000fe20007800000 */
[----:B------:R-:W-:Y:S01]  /*2190*/  FFMA R9, R18, 1.5959999561309814453, R9 ;  /* 0x3fcc49ba12097823 */ /* 0x000fe20000000009 */
[----:B------:R-:W-:Y:S02]  /*21a0*/  FMNMX R15, RZ, R15, !PT ;  /* 0x0000000fff0f7209 */ /* 0x000fe40007800000 */
[----:B------:R-:W-:Y:S02]  /*21b0*/  FMNMX R17, RZ, R17, !PT ;  /* 0x00000011ff117209 */ /* 0x000fe40007800000 */
[----:B------:R-:W-:-:S02]  /*21c0*/  FMNMX R11, R11, 1023, PT ;  /* 0x447fc0000b0b7809 */ /* 0x000fc40003800000 */
[----:B------:R-:W-:Y:S02]  /*21d0*/  FMNMX R21, R21, 1023, PT ;  /* 0x447fc00015157809 */ /* 0x000fe40003800000 */
[----:B------:R-:W-:Y:S02]  /*21e0*/  FMNMX R15, R15, 1023, PT ;  /* 0x447fc0000f0f7809 */ /* 0x000fe40003800000 */
[----:B------:R-:W-:Y:S02]  /*21f0*/  FMNMX R17, R17, 1023, PT ;  /* 0x447fc00011117809 */ /* 0x000fe40003800000 */
[----:B------:R-:W-:Y:S02]  /*2200*/  FMNMX R9, RZ, R9, !PT ;  /* 0x00000009ff097209 */ /* 0x000fe40007800000 */
[----:B------:R-:W-:Y:S01]  /*2210*/  FMNMX R19, RZ, R19, !PT ;  /* 0x00000013ff137209 */ /* 0x000fe20007800000 */
[----:B------:R-:W0:Y:S01]  /*2220*/  F2I.U32.TRUNC.NTZ R11, R11 ;  /* 0x0000000b000b7305 */ /* 0x000e22000020f000 */
[----:B------:R-:W-:Y:S01]  /*2230*/  FMNMX R9, R9, 1023, PT ;  /* 0x447fc00009097809 */ /* 0x000fe20003800000 */
[----:B------:R-:W1:Y:S01]  /*2240*/  F2I.U32.TRUNC.NTZ R21, R21 ;  /* 0x0000001500157305 */ /* 0x000e62000020f000 */
[----:B------:R-:W-:Y:S01]  /*2250*/  FMNMX R19, R19, 1023, PT ;  /* 0x447fc00013137809 */ /* 0x000fe20003800000 */
[----:B------:R-:W2:Y:S01]  /*2260*/  F2I.U32.TRUNC.NTZ R15, R15 ;  /* 0x0000000f000f7305 */ /* 0x000ea2000020f000 */
[----:B------:R-:W3:Y:S02]  /*2270*/  F2I.U32.TRUNC.NTZ R17, R17 ;  /* 0x0000001100117305 */ /* 0x000ee4000020f000 */
[----:B------:R-:W4:Y:S02]  /*2280*/  F2I.U32.TRUNC.NTZ R9, R9 ;  /* 0x0000000900097305 */ /* 0x000f24000020f000 */
[----:B------:R-:W5:Y:S01]  /*2290*/  F2I.U32.TRUNC.NTZ R19, R19 ;  /* 0x0000001300137305 */ /* 0x000f62000020f000 */
[----:B0-----:R-:W-:-:S02]  /*22a0*/  IMAD.SHL.U32 R8, R11, 0x40, RZ ;  /* 0x000000400b087824 */ /* 0x001fc400078e00ff */
[----:B-1----:R-:W-:Y:S01]  /*22b0*/  IMAD.SHL.U32 R23, R21, 0x40, RZ ;  /* 0x0000004015177824 */ /* 0x002fe200078e00ff */
[----:B--2---:R-:W-:Y:S02]  /*22c0*/  SHF.R.U32.HI R7, RZ, 0x2, R15 ;  /* 0x00000002ff077819 */ /* 0x004fe4000001160f */
[----:B---3--:R-:W-:Y:S02]  /*22d0*/  SHF.R.U32.HI R10, RZ, 0x2, R17 ;  /* 0x00000002ff0a7819 */ /* 0x008fe40000011611 */
[----:B------:R-:W-:Y:S01]  /*22e0*/  LOP3.LUT R8, R7, 0xffff00, R8, 0xf8, !PT ;  /* 0x00ffff0007087812 */ /* 0x000fe200078ef808 */
[----:B----4-:R-:W-:Y:S01]  /*22f0*/  IMAD.SHL.U32 R7, R9, 0x4000, RZ ;  /* 0x0000400009077824 */ /* 0x010fe200078e00ff */
[----:B------:R-:W-:Y:S01]  /*2300*/  LOP3.LUT R23, R10, 0xffff00, R23, 0xf8, !PT ;  /* 0x00ffff000a177812 */ /* 0x000fe200078ef817 */
[----:B-----5:R-:W-:-:S03]  /*2310*/  IMAD.SHL.U32 R10, R19, 0x4000, RZ ;  /* 0x00004000130a7824 */ /* 0x020fc600078e00ff */
[----:B------:R-:W-:Y:S02]  /*2320*/  LOP3.LUT R7, R8, 0xff0000, R7, 0xf8, !PT ;  /* 0x00ff000008077812 */ /* 0x000fe400078ef807 */
[----:B------:R-:W-:Y:S02]  /*2330*/  LOP3.LUT R10, R23, 0xff0000, R10, 0xf8, !PT ;  /* 0x00ff0000170a7812 */ /* 0x000fe400078ef80a */
[----:B------:R-:W-:Y:S02]  /*2340*/  LOP3.LUT R7, R7, 0xff000000, RZ, 0xfc, !PT ;  /* 0xff00000007077812 */ /* 0x000fe400078efcff */
[----:B------:R-:W-:-:S06]  /*2350*/  LOP3.LUT R9, R10, 0xff000000, RZ, 0xfc, !PT ;  /* 0xff0000000a097812 */ /* 0x000fcc00078efcff */
[----:B------:R0:W-:Y:S04]  /*2360*/  STG.E.SYS [R12+0x18], R7 ;  /* 0x000018070c007386 */ /* 0x0001e8000010e900 */
[----:B------:R0:W-:Y:S01]  /*2370*/  STG.E.SYS [R12+0x1c], R9 ;  /* 0x00001c090c007386 */ /* 0x0001e2000010e900 */
[----:B------:R-:W-:-:S05]  /*2380*/  IADD3 R10, P1, R12, 0x20, RZ ;  /* 0x000000200c0a7810 */ /* 0x000fca0007f3e0ff */
[----:B------:R-:W-:Y:S01]  /*2390*/  IMAD.X R11, RZ, RZ, R13, P1 ;  /* 0x000000ffff0b7224 */ /* 0x000fe200008e060d */
[----:B------:R-:W-:Y:S07]  /*23a0*/  @!P0 BRA `(.L_x_42) ;  /* 0xffffede000008947 */ /* 0x000fee000383ffff */
[----:B------:R-:W-:Y:S05]  /*23b0*/  EXIT ;  /* 0x000000000000794d */ /* 0x000fea0003800000 */
.L_x_43:
[----:B------:R-:W-:-:S00]  /*23c0*/  BRA `(.L_x_43) ;  /* 0xfffffff000007947 */ /* 0x000fc0000383ffff */
[----:B------:R-:W-:-:S00]  /*23d0*/  NOP ;  /* 0x0000000000007918 */ /* 0x000fc00000000000 */
[----:B------:R-:W-:-:S00]  /*23e0*/  NOP ;  /* 0x0000000000007918 */ /* 0x000fc00000000000 */
[----:B------:R-:W-:-:S00]  /*23f0*/  NOP ;  /* 0x0000000000007918 */ /* 0x000fc00000000000 */
.L_x_53:


//--------------------- .text.NV12ToARGB          --------------------------
	.section	.text.NV12ToARGB,"ax",@progbits
	.sectioninfo	@"SHI_REGISTERS=19"
	.align	128
        .global         NV12ToARGB
        .type           NV12ToARGB,@function
        .size           NV12ToARGB,(.L_x_54 - NV12ToARGB)
        .other          NV12ToARGB,@"STO_CUDA_ENTRY STV_DEFAULT"
NV12ToARGB:
.text.NV12ToARGB:
[----:B------:R-:W-:-:S08]  /*0000*/  IMAD.MOV.U32 R1, RZ, RZ, c[0x0][0x28] ;  /* 0x00000a00ff017624 */ /* 0x000fd000078e00ff */
[----:B------:R-:W0:Y:S04]  /*0010*/  S2R R0, SR_CTAID.X ;  /* 0x0000000000007919 */ /* 0x000e280000002500 */
[----:B------:R-:W1:Y:S04]  /*0020*/  S2R R3, SR_TID.X ;  /* 0x0000000000037919 */ /* 0x000e680000002100 */
[----:B------:R-:W2:Y:S04]  /*0030*/  S2R R2, SR_CTAID.Y ;  /* 0x0000000000027919 */ /* 0x000ea80000002600 */
[----:B------:R-:W2:Y:S01]  /*0040*/  S2R R5, SR_TID.Y ;  /* 0x0000000000057919 */ /* 0x000ea20000002200 */
[----:B0-----:R-:W-:-:S02]  /*0050*/  IMAD.SHL.U32 R0, R0, 0x2, RZ ;  /* 0x0000000200007824 */ /* 0x001fc400078e00ff */
[----:B-1----:R-:W-:-:S04]  /*0060*/  IMAD.SHL.U32 R3, R3, 0x2, RZ ;  /* 0x0000000203037824 */ /* 0x002fc800078e00ff */
[----:B------:R-:W-:Y:S02]  /*0070*/  IMAD R0, R0, c[0x0][0x0], R3 ;  /* 0x0000000000007a24 */ /* 0x000fe400078e0203 */
[----:B--2---:R-:W-:-:S03]  /*0080*/  IMAD R2, R2, c[0x0][0x4], R5 ;  /* 0x0000010002027a24 */ /* 0x004fc600078e0205 */
[----:B------:R-:W-:-:S04]  /*0090*/  ISETP.GE.U32.AND P0, PT, R0, c[0x0][0x188], PT ;  /* 0x0000620000007a0c */ /* 0x000fc80003f06070 */
[----:B------:R-:W-:-:S12]  /*00a0*/  ISETP.GE.U32.OR P0, PT, R2, c[0x0][0x18c], P0 ;  /* 0x0000630002007a0c */ /* 0x000fd80000706470 */
[----:B------:R-:W-:Y:S05]  /*00b0*/  @P0 EXIT ;  /* 0x000000000000094d */ /* 0x000fea0003800000 */
[----:B------:R-:W-:Y:S02]  /*00c0*/  SHF.R.S32.HI R4, RZ, 0x2, R2 ;  /* 0x00000002ff047819 */ /* 0x000fe40000011402 */
[----:B------:R-:W-:Y:S02]  /*00d0*/  LOP3.LUT R3, R2, 0x1, RZ, 0xc0, !PT ;  /* 0x0000000102037812 */ /* 0x000fe400078ec0ff */
[----:B------:R-:W-:Y:S01]  /*00e0*/  SHF.R.S32.HI R5, RZ, 0x1f, R0 ;  /* 0x0000001fff057819 */ /* 0x000fe20000011400 */
[----:B------:R-:W-:Y:S01]  /*00f0*/  IMAD.SHL.U32 R4, R4, 0x2, RZ ;  /* 0x0000000204047824 */ /* 0x000fe200078e00ff */
[----:B------:R-:W-:-:S04]  /*0100*/  SHF.R.S32.HI R8, RZ, 0x1f, R2 ;  /* 0x0000001fff087819 */ /* 0x000fc80000011402 */
[----:B------:R-:W-:Y:S01]  /*0110*/  LOP3.LUT R4, R4, 0xfffffffe, R3, 0xe2, !PT ;  /* 0xfffffffe04047812 */ /* 0x000fe200078ee203 */
[----:B------:R-:W-:-:S03]  /*0120*/  IMAD R11, R8, c[0x0][0x168], RZ ;  /* 0x00005a00080b7a24 */ /* 0x000fc600078e02ff */
[----:B------:R-:W-:Y:S01]  /*0130*/  IADD3 R9, P0, R4, c[0x0][0x18c], RZ ;  /* 0x0000630004097a10 */ /* 0x000fe20007f1e0ff */
[----:B------:R-:W-:-:S03]  /*0140*/  IMAD R11, R2, c[0x0][0x16c], R11 ;  /* 0x00005b00020b7a24 */ /* 0x000fc600078e020b */
[----:B------:R-:W-:Y:S01]  /*0150*/  LEA.HI.X.SX32 R10, R4, RZ, 0x1, P0 ;  /* 0x000000ff040a7211 */ /* 0x000fe200000f0eff */
[----:B------:R-:W-:-:S04]  /*0160*/  IMAD.MOV.U32 R4, RZ, RZ, R0 ;  /* 0x000000ffff047224 */ /* 0x000fc800078e0000 */
[C-C-:B------:R-:W-:Y:S02]  /*0170*/  IMAD.WIDE.U32 R6, R9.reuse, c[0x0][0x168], R4.reuse ;  /* 0x00005a0009067a25 */ /* 0x140fe400078e0004 */
[----:B------:R-:W-:Y:S02]  /*0180*/  IMAD R10, R10, c[0x0][0x168], RZ ;  /* 0x00005a000a0a7a24 */ /* 0x000fe400078e02ff */
[----:B------:R-:W-:Y:S02]  /*0190*/  IMAD.WIDE.U32 R4, R2, c[0x0][0x168], R4 ;  /* 0x00005a0002047a25 */ /* 0x000fe400078e0004 */
[----:B------:R-:W-:Y:S01]  /*01a0*/  IMAD R9, R9, c[0x0][0x16c], R10 ;  /* 0x00005b0009097a24 */ /* 0x000fe200078e020a */
[----:B------:R-:W-:-:S04]  /*01b0*/  IADD3 R6, P1, R6, c[0x0][0x160], RZ ;  /* 0x0000580006067a10 */ /* 0x000fc80007f3e0ff */
[----:B------:R-:W-:Y:S02]  /*01c0*/  IADD3 R4, P0, R4, c[0x0][0x160], RZ ;  /* 0x0000580004047a10 */ /* 0x000fe40007f1e0ff */
[----:B------:R-:W-:Y:S02]  /*01d0*/  IADD3.X R7, R7, c[0x0][0x164], R9, P1, !PT ;  /* 0x0000590007077a10 */ /* 0x000fe40000ffe409 */
[----:B------:R-:W-:-:S06]  /*01e0*/  IADD3.X R5, R5, c[0x0][0x164], R11, P0, !PT ;  /* 0x0000590005057a10 */ /* 0x000fcc00007fe40b */
[----:B------:R-:W2:Y:S04]  /*01f0*/  LDG.E.U8.SYS R10, [R6] ;  /* 0x00000000060a7381 */ /* 0x000ea800001ee100 */
[----:B------:R-:W3:Y:S04]  /*0200*/  LDG.E.U8.SYS R8, [R4] ;  /* 0x0000000004087381 */ /* 0x000ee800001ee100 */
[----:B------:R-:W4:Y:S04]  /*0210*/  LDG.E.U8.SYS R11, [R6+0x1] ;  /* 0x00000100060b7381 */ /* 0x000f2800001ee100 */
[----:B------:R-:W5:Y:S01]  /*0220*/  LDG.E.U8.SYS R9, [R4+0x1] ;  /* 0x0000010004097381 */ /* 0x000f6200001ee100 */
[----:B------:R-:W-:-:S02]  /*0230*/  ISETP.NE.AND P0, PT, R3, RZ, PT ;  /* 0x000000ff0300720c */ /* 0x000fc40003f05270 */
        /* <DEDUP_REMOVED lines=13> */
[--C-:B------:R-:W-:Y:S02]  /*0310*/  FFMA R4, R8, 1.1643999814987182617, R13.reuse ;  /* 0x3f950b0f08047823 */ /* 0x100fe4000000000d */
[C---:B--2---:R-:W-:Y:S02]  /*0320*/  FFMA R6, R11.reuse, -0.81300002336502075195, R6 ;  /* 0xbf5020c50b067823 */ /* 0x044fe40000000006 */
[C---:B---3--:R-:W-:Y:S02]  /*0330*/  FFMA R16, R14.reuse, 1.1643999814987182617, R13 ;  /* 0x3f950b0f0e107823 */ /* 0x048fe4000000000d */
[C---:B------:R-:W-:Y:S02]  /*0340*/  FFMA R8, R14.reuse, 1.1643999814987182617, R5 ;  /* 0x3f950b0f0e087823 */ /* 0x040fe40000000005 */
[-C--:B------:R-:W-:Y:S02]  /*0350*/  FFMA R12, RZ, R11.reuse, R12 ;  /* 0x0000000bff0c7223 */ /* 0x080fe4000000000c */
[----:B------:R-:W-:Y:S01]  /*0360*/  FFMA R14, R14, 1.1643999814987182617, R15 ;  /* 0x3f950b0f0e0e7823 */ /* 0x000fe2000000000f */
[----:B------:R-:W-:Y:S01]  /*0370*/  FMNMX R6, RZ, R6, !PT ;  /* 0x00000006ff067209 */ /* 0x000fe20007800000 */
[C---:B------:R-:W-:Y:S01]  /*0380*/  FFMA R8, R11.reuse, -0.81300002336502075195, R8 ;  /* 0xbf5020c50b087823 */ /* 0x040fe20000000008 */
[----:B------:R-:W-:Y:S01]  /*0390*/  FMNMX R12, RZ, R12, !PT ;  /* 0x0000000cff0c7209 */ /* 0x000fe20007800000 */
[----:B------:R-:W-:Y:S01]  /*03a0*/  FFMA R14, RZ, R11, R14 ;  /* 0x0000000bff0e7223 */ /* 0x000fe2000000000e */
[----:B------:R-:W-:Y:S01]  /*03b0*/  FMNMX R6, R6, 1023, PT ;  /* 0x447fc00006067809 */ /* 0x000fe20003800000 */
[C---:B------:R-:W-:Y:S01]  /*03c0*/  FFMA R4, R11.reuse, 1.5959999561309814453, R4 ;  /* 0x3fcc49ba0b047823 */ /* 0x040fe20000000004 */
[----:B------:R-:W-:Y:S01]  /*03d0*/  FMNMX R8, RZ, R8, !PT ;  /* 0x00000008ff087209 */ /* 0x000fe20007800000 */
[----:B------:R-:W-:Y:S01]  /*03e0*/  FFMA R16, R11, 1.5959999561309814453, R16 ;  /* 0x3fcc49ba0b107823 */ /* 0x000fe20000000010 */
[----:B------:R-:W-:-:S02]  /*03f0*/  FMNMX R12, R12, 1023, PT ;  /* 0x447fc0000c0c7809 */ /* 0x000fc40003800000 */
[----:B------:R-:W-:Y:S01]  /*0400*/  FMNMX R14, RZ, R14, !PT ;  /* 0x0000000eff0e7209 */ /* 0x000fe20007800000 */
[----:B------:R-:W0:Y:S01]  /*0410*/  F2I.U32.TRUNC.NTZ R6, R6 ;  /* 0x0000000600067305 */ /* 0x000e22000020f000 */
[----:B------:R-:W-:Y:S02]  /*0420*/  FMNMX R9, R8, 1023, PT ;  /* 0x447fc00008097809 */ /* 0x000fe40003800000 */
[----:B------:R-:W-:Y:S02]  /*0430*/  FMNMX R4, RZ, R4, !PT ;  /* 0x00000004ff047209 */ /* 0x000fe40007800000 */
[----:B------:R-:W-:Y:S01]  /*0440*/  FMNMX R16, RZ, R16, !PT ;  /* 0x00000010ff107209 */ /* 0x000fe20007800000 */
[----:B------:R-:W1:Y:S01]  /*0450*/  F2I.U32.TRUNC.NTZ R12, R12 ;  /* 0x0000000c000c7305 */ /* 0x000e62000020f000 */
[----:B------:R-:W-:Y:S02]  /*0460*/  FMNMX R14, R14, 1023, PT ;  /* 0x447fc0000e0e7809 */ /* 0x000fe40003800000 */
[----:B------:R-:W-:-:S02]  /*0470*/  FMNMX R4, R4, 1023, PT ;  /* 0x447fc00004047809 */ /* 0x000fc40003800000 */
[----:B------:R-:W-:Y:S01]  /*0480*/  FMNMX R16, R16, 1023, PT ;  /* 0x447fc00010107809 */ /* 0x000fe20003800000 */
[----:B------:R-:W2:Y:S01]  /*0490*/  F2I.U32.TRUNC.NTZ R9, R9 ;  /* 0x0000000900097305 */ /* 0x000ea2000020f000 */
[----:B------:R-:W3:Y:S02]  /*04a0*/  F2I.U32.TRUNC.NTZ R14, R14 ;  /* 0x0000000e000e7305 */ /* 0x000ee4000020f000 */
[----:B------:R-:W4:Y:S02]  /*04b0*/  F2I.U32.TRUNC.NTZ R4, R4 ;  /* 0x0000000400047305 */ /* 0x000f24000020f000 */
[----:B------:R-:W5:Y:S01]  /*04c0*/  F2I.U32.TRUNC.NTZ R16, R16 ;  /* 0x0000001000107305 */ /* 0x000f62000020f000 */
[----:B0-----:R-:W-:Y:S01]  /*04d0*/  IMAD.SHL.U32 R8, R6, 0x40, RZ ;  /* 0x0000004006087824 */ /* 0x001fe200078e00ff */
[----:B-1----:R-:W-:Y:S01]  /*04e0*/  SHF.R.U32.HI R5, RZ, 0x2, R12 ;  /* 0x00000002ff057819 */ /* 0x002fe2000001160c */
[----:B------:R-:W-:-:S03]  /*04f0*/  IMAD.MOV.U32 R10, RZ, RZ, c[0x0][0x174] ;  /* 0x00005d00ff0a7624 */ /* 0x000fc600078e00ff */
[----:B------:R-:W-:Y:S01]  /*0500*/  LOP3.LUT R7, R5, 0xffff00, R8, 0xf8, !PT ;  /* 0x00ffff0005077812 */ /* 0x000fe200078ef808 */
[----:B------:R-:W-:Y:S02]  /*0510*/  IMAD.MOV.U32 R8, RZ, RZ, c[0x0][0x170] ;  /* 0x00005c00ff087624 */ /* 0x000fe400078e00ff */
[----:B--2---:R-:W-:Y:S01]  /*0520*/  IMAD.SHL.U32 R6, R9, 0x40, RZ ;  /* 0x0000004009067824 */ /* 0x004fe200078e00ff */
[----:B---3--:R-:W-:Y:S02]  /*0530*/  SHF.R.U32.HI R3, RZ, 0x2, R14 ;  /* 0x00000002ff037819 */ /* 0x008fe4000001160e */
[----:B------:R-:W-:Y:S01]  /*0540*/  SHF.R.S32.HI R5, RZ, 0x1, R2 ;  /* 0x00000001ff057819 */ /* 0x000fe20000011402 */
[----:B----4-:R-:W-:Y:S01]  /*0550*/  IMAD.SHL.U32 R4, R4, 0x4000, RZ ;  /* 0x0000400004047824 */ /* 0x010fe200078e00ff */
[----:B------:R-:W-:Y:S01]  /*0560*/  LOP3.LUT R9, R3, 0xffff00, R6, 0xf8, !PT ;  /* 0x00ffff0003097812 */ /* 0x000fe200078ef806 */
[----:B-----5:R-:W-:Y:S01]  /*0570*/  IMAD.SHL.U32 R16, R16, 0x4000, RZ ;  /* 0x0000400010107824 */ /* 0x020fe200078e00ff */
[----:B------:R-:W-:Y:S01]  /*0580*/  SEL R2, R8, c[0x0][0x178], !P0 ;  /* 0x00005e0008027a07 */ /* 0x000fe20004000000 */
[----:B------:R-:W-:Y:S01]  /*0590*/  IMAD R5, R5, c[0x0][0x188], R0 ;  /* 0x0000620005057a24 */ /* 0x000fe200078e0200 */
[----:B------:R-:W-:-:S02]  /*05a0*/  SEL R3, R10, c[0x0][0x17c], !P0 ;  /* 0x00005f000a037a07 */ /* 0x000fc40004000000 */
[----:B------:R-:W-:Y:S02]  /*05b0*/  LOP3.LUT R4, R7, 0xff0000, R4, 0xf8, !PT ;  /* 0x00ff000007047812 */ /* 0x000fe400078ef804 */
[----:B------:R-:W-:Y:S01]  /*05c0*/  LOP3.LUT R9, R9, 0xff0000, R16, 0xf8, !PT ;  /* 0x00ff000009097812 */ /* 0x000fe200078ef810 */
[----:B------:R-:W-:Y:S01]  /*05d0*/  IMAD.WIDE R2, R5, 0x4, R2 ;  /* 0x0000000405027825 */ /* 0x000fe200078e0202 */
[----:B------:R-:W-:Y:S02]  /*05e0*/  LOP3.LUT R5, R4, 0xff000000, RZ, 0xfc, !PT ;  /* 0xff00000004057812 */ /* 0x000fe400078efcff */
[----:B------:R-:W-:-:S07]  /*05f0*/  LOP3.LUT R9, R9, 0xff000000, RZ, 0xfc, !PT ;  /* 0xff00000009097812 */ /* 0x000fce00078efcff */
[----:B------:R-:W-:Y:S04]  /*0600*/  STG.E.SYS [R2], R5 ;  /* 0x0000000502007386 */ /* 0x000fe8000010e900 */
[----:B------:R-:W-:Y:S01]  /*0610*/  STG.E.SYS [R2+0x4], R9 ;  /* 0x0000040902007386 */ /* 0x000fe2000010e900 */
[----:B------:R-:W-:Y:S05]  /*0620*/  EXIT ;  /* 0x000000000000794d */ /* 0x000fea0003800000 */
.L_x_44:
[----:B------:R-:W-:-:S00]  /*0630*/  BRA `(.L_x_44) ;  /* 0xfffffff000007947 */ /* 0x000fc0000383ffff */
[----:B------:R-:W-:-:S00]  /*0640*/  NOP ;  /* 0x0000000000007918 */ /* 0x000fc00000000000 */
[----:B------:R-:W-:-:S00]  /*0650*/  NOP ;  /* 0x0000000000007918 */ /* 0x000fc00000000000 */
[----:B------:R-:W-:-:S00]  /*0660*/  NOP ;  /* 0x0000000000007918 */ /* 0x000fc00000000000 */
[----:B------:R-:W-:-:S00]  /*0670*/  NOP ;  /* 0x0000000000007918 */ /* 0x000fc00000000000 */
.L_x_54:


//--------------------- .text.NV12ToGrayScale     --------------------------
	.section	.text.NV12ToGrayScale,"ax",@progbits
	.sectioninfo	@"SHI_REGISTERS=12"
	.align	128
        .global         NV12ToGrayScale
        .type           NV12ToGrayScale,@function
        .size           NV12ToGrayScale,(.L_x_55 - NV12ToGrayScale)
        .other          NV12ToGrayScale,@"STO_CUDA_ENTRY STV_DEFAULT"
NV12ToGrayScale:
.text.NV12ToGrayScale:
[----:B------:R-:W-:-:S08]  /*0000*/  IMAD.MOV.U32 R1, RZ, RZ, c[0x0][0x28] ;  /* 0x00000a00ff017624 */ /* 0x000fd000078e00ff */
[----:B------:R-:W0:Y:S04]  /*0010*/  S2R R4, SR_CTAID.X ;  /* 0x0000000000047919 */ /* 0x000e280000002500 */
[----:B------:R-:W0:Y:S04]  /*0020*/  S2R R3, SR_TID.X ;  /* 0x0000000000037919 */ /* 0x000e280000002100 */
[----:B------:R-:W1:Y:S04]  /*0030*/  S2R R7, SR_CTAID.Y ;  /* 0x0000000000077919 */ /* 0x000e680000002600 */
[----:B------:R-:W1:Y:S01]  /*0040*/  S2R R0, SR_TID.Y ;  /* 0x0000000000007919 */ /* 0x000e620000002200 */
[----:B0-----:R-:W-:-:S05]  /*0050*/  IMAD R4, R4, c[0x0][0x0], R3 ;  /* 0x0000000004047a24 */ /* 0x001fca00078e0203 */
[----:B------:R-:W-:Y:S01]  /*0060*/  ISETP.GE.AND P0, PT, R4, c[0x0][0x180], PT ;  /* 0x0000600004007a0c */ /* 0x000fe20003f06270 */
[----:B-1----:R-:W-:-:S05]  /*0070*/  IMAD R7, R7, c[0x0][0x4], R0 ;  /* 0x0000010007077a24 */ /* 0x002fca00078e0200 */
[----:B------:R-:W-:-:S12]  /*0080*/  ISETP.GE.OR P0, PT, R7, c[0x0][0x184], P0 ;  /* 0x0000610007007a0c */ /* 0x000fd80000706670 */
[----:B------:R-:W-:Y:S05]  /*0090*/  @P0 EXIT ;  /* 0x000000000000094d */ /* 0x000fea0003800000 */
[----:B------:R-:W-:Y:S02]  /*00a0*/  SHF.R.S32.HI R5, RZ, 0x1f, R4 ;  /* 0x0000001fff057819 */ /* 0x000fe40000011404 */
[----:B------:R-:W-:-:S03]  /*00b0*/  SHF.R.S32.HI R0, RZ, 0x1f, R7 ;  /* 0x0000001fff007819 */ /* 0x000fc60000011407 */
[----:B------:R-:W-:Y:S02]  /*00c0*/  IMAD.WIDE.U32 R2, R7, c[0x0][0x168], R4 ;  /* 0x00005a0007027a25 */ /* 0x000fe400078e0004 */
[----:B------:R-:W-:-:S04]  /*00d0*/  IMAD R6, R0, c[0x0][0x168], RZ ;  /* 0x00005a0000067a24 */ /* 0x000fc800078e02ff */
[----:B------:R-:W-:Y:S01]  /*00e0*/  IMAD R9, R7, c[0x0][0x16c], R6 ;  /* 0x00005b0007097a24 */ /* 0x000fe200078e0206 */
[----:B------:R-:W-:-:S04]  /*00f0*/  IADD3 R2, P0, R2, c[0x0][0x160], RZ ;  /* 0x0000580002027a10 */ /* 0x000fc80007f1e0ff */
[----:B------:R-:W-:-:S08]  /*0100*/  IADD3.X R3, R3, c[0x0][0x164], R9, P0, !PT ;  /* 0x0000590003037a10 */ /* 0x000fd000007fe409 */
[----:B------:R-:W2:Y:S01]  /*0110*/  LDG.E.U8.SYS R2, [R2] ;  /* 0x0000000002027381 */ /* 0x000ea200001ee100 */
[----:B------:R-:W-:Y:S02]  /*0120*/  IMAD R0, R0, c[0x0][0x178], RZ ;  /* 0x00005e0000007a24 */ /* 0x000fe400078e02ff */
[C---:B------:R-:W-:Y:S02]  /*0130*/  IMAD.WIDE.U32 R4, R7.reuse, c[0x0][0x178], R4 ;  /* 0x00005e0007047a25 */ /* 0x040fe400078e0004 */
[----:B------:R-:W-:-:S04]  /*0140*/  IMAD R9, R7, c[0x0][0x17c], R0 ;  /* 0x00005f0007097a24 */ /* 0x000fc800078e0200 */
[----:B------:R-:W-:Y:S01]  /*0150*/  IMAD.IADD R9, R5, 0x1, R9 ;  /* 0x0000000105097824 */ /* 0x000fe200078e0209 */
[----:B------:R-:W-:Y:S02]  /*0160*/  LEA R6, P0, R4, c[0x0][0x170], 0x2 ;  /* 0x00005c0004067a11 */ /* 0x000fe400078010ff */
[----:B--2---:R-:W-:-:S04]  /*0170*/  PRMT R7, R2, 0x7604, R2 ;  /* 0x0000760402077816 */ /* 0x004fc80000000002 */
[----:B------:R-:W-:-:S04]  /*0180*/  PRMT R7, R2, 0x7054, R7 ;  /* 0x0000705402077816 */ /* 0x000fc80000000007 */
[----:B------:R-:W-:Y:S02]  /*0190*/  LOP3.LUT R5, R7, 0xff000000, RZ, 0xfc, !PT ;  /* 0xff00000007057812 */ /* 0x000fe400078efcff */
[----:B------:R-:W-:-:S08]  /*01a0*/  LEA.HI.X R7, R4, c[0x0][0x174], R9, 0x2, P0 ;  /* 0x00005d0004077a11 */ /* 0x000fd000000f1409 */
[----:B------:R-:W-:Y:S01]  /*01b0*/  STG.E.SYS [R6], R5 ;  /* 0x0000000506007386 */ /* 0x000fe2000010e900 */
[----:B------:R-:W-:Y:S05]  /*01c0*/  EXIT ;  /* 0x000000000000794d */ /* 0x000fea0003800000 */
.L_x_45:
[----:B------:R-:W-:-:S00]  /*01d0*/  BRA `(.L_x_45) ;  /* 0xfffffff000007947 */ /* 0x000fc0000383ffff */
[----:B------:R-:W-:-:S00]  /*01e0*/  NOP ;  /* 0x0000000000007918 */ /* 0x000fc00000000000 */
[----:B------:R-:W-:-:S00]  /*01f0*/  NOP ;  /* 0x0000000000007918 */ /* 0x000fc00000000000 */
.L_x_55:
